	.target	sm_90a

	.elftype	@"ET_EXEC"


//--------------------- .note.nv.tkinfo           --------------------------
	.section	.note.nv.tkinfo,"",@"SHT_NOTE"
	.sectionflags	@"SHF_NOTE_NV_TKINFO"
	.tkinfo
        /*0018*/ 	.word	0x00000002
        /*0030*/ 	.string	""
        /*0030*/ 	.string	"ptxas"
        /*0030*/ 	.string	"Cuda compilation tools, release 13.0, V13.0.88"
        /*0030*/ 	.string	"Build cuda_13.0.r13.0/compiler.36424714_0"
        /*0030*/ 	.string	"-arch sm_90a -m 64 "



//--------------------- .note.nv.cuinfo           --------------------------
	.section	.note.nv.cuinfo,"",@"SHT_NOTE"
	.sectionflags	@"SHF_NOTE_NV_CUINFO"
        /*0018*/ 	.short	0x0002
        /*001a*/ 	.short	0x005a
        /*001c*/ 	.short	0x0082
	.zero		2


//--------------------- .nv.info                  --------------------------
	.section	.nv.info,"",@"SHT_CUDA_INFO"
	.align	4


	//----- nvinfo : EIATTR_REGCOUNT
	.align		4
        /*0000*/ 	.byte	0x04, 0x2f
        /*0002*/ 	.short	(.L_16 - .L_15)
	.align		4
.L_15:
        /*0004*/ 	.word	index@(_ZN7cutlass13device_kernelINS_4gemm6kernel13GemmUniversalIN4cute5tupleIJiiiiEEENS1_10collective13CollectiveMmaINS1_39MainloopSm90TmaGmmaRmemAWarpSpecializedILi14ENS5_IJNS4_1CILi1EEESB_SB_EEENS1_32KernelTmaWarpSpecializedPingpongEEENS5_IJNSA_ILi64EEESF_NSA_ILi128EEEEEENS_12float_e5m2_tENS5_IJSB_llEEESI_NS5_IJlSB_lEEENS4_8TiledMMAINS4_8MMA_AtomIJNS4_4SM904GMMA30MMA_64x64x32_F32E5M2E5M2_RS_TNILNSO_7ScaleInE1ELSQ_1EEEEEENS4_6LayoutISC_NS5_IJNSA_ILi0EEESU_SU_EEEEENS5_IJNS4_10UnderscoreESX_SX_EEEEENS4_13SM90_TMA_LOADENS4_14ComposedLayoutINS4_7SwizzleILi2ELi4ELi3EEENS4_18smem_ptr_flag_bitsILi8EEENST_INS5_IJSF_NSA_ILi8EEEEEENS5_IJSB_SF_EEEEEEENS4_9Copy_AtomIJNS4_39AutoVectorizingCopyWithAssumedAlignmentILi128EEESI_EEENS4_8identityES10_NS11_INS12_ILi3ELi4ELi3EEES15_NST_INS5_IJS16_SG_EEENS5_IJSG_SB_EEEEEEEvS1F_EENS_8epilogue10collective6detail29Sm90TmaWarpSpecializedAdapterINS1N_15DefaultEpilogueISI_SK_SK_NS1M_6thread17LinearCombinationISI_Li1EffLNS1R_9ScaleType4KindE0ELNS_15FloatRoundStyleE2ESI_EENS1_15EpilogueDefaultEEEEEvvEEEEvNT_6ParamsE)
        /*0008*/ 	.word	0x000000a8


	//----- nvinfo : EIATTR_FRAME_SIZE
	.align		4
.L_16:
        /*000c*/ 	.byte	0x04, 0x11
        /*000e*/ 	.short	(.L_18 - .L_17)
	.align		4
.L_17:
        /*0010*/ 	.word	index@(_ZN7cutlass13device_kernelINS_4gemm6kernel13GemmUniversalIN4cute5tupleIJiiiiEEENS1_10collective13CollectiveMmaINS1_39MainloopSm90TmaGmmaRmemAWarpSpecializedILi14ENS5_IJNS4_1CILi1EEESB_SB_EEENS1_32KernelTmaWarpSpecializedPingpongEEENS5_IJNSA_ILi64EEESF_NSA_ILi128EEEEEENS_12float_e5m2_tENS5_IJSB_llEEESI_NS5_IJlSB_lEEENS4_8TiledMMAINS4_8MMA_AtomIJNS4_4SM904GMMA30MMA_64x64x32_F32E5M2E5M2_RS_TNILNSO_7ScaleInE1ELSQ_1EEEEEENS4_6LayoutISC_NS5_IJNSA_ILi0EEESU_SU_EEEEENS5_IJNS4_10UnderscoreESX_SX_EEEEENS4_13SM90_TMA_LOADENS4_14ComposedLayoutINS4_7SwizzleILi2ELi4ELi3EEENS4_18smem_ptr_flag_bitsILi8EEENST_INS5_IJSF_NSA_ILi8EEEEEENS5_IJSB_SF_EEEEEEENS4_9Copy_AtomIJNS4_39AutoVectorizingCopyWithAssumedAlignmentILi128EEESI_EEENS4_8identityES10_NS11_INS12_ILi3ELi4ELi3EEES15_NST_INS5_IJS16_SG_EEENS5_IJSG_SB_EEEEEEEvS1F_EENS_8epilogue10collective6detail29Sm90TmaWarpSpecializedAdapterINS1N_15DefaultEpilogueISI_SK_SK_NS1M_6thread17LinearCombinationISI_Li1EffLNS1R_9ScaleType4KindE0ELNS_15FloatRoundStyleE2ESI_EENS1_15EpilogueDefaultEEEEEvvEEEEvNT_6ParamsE)
        /*0014*/ 	.word	0x00000000


	//----- nvinfo : EIATTR_MIN_STACK_SIZE
	.align		4
.L_18:
        /*0018*/ 	.byte	0x04, 0x12
        /*001a*/ 	.short	(.L_20 - .L_19)
	.align		4
.L_19:
        /*001c*/ 	.word	index@(_ZN7cutlass13device_kernelINS_4gemm6kernel13GemmUniversalIN4cute5tupleIJiiiiEEENS1_10collective13CollectiveMmaINS1_39MainloopSm90TmaGmmaRmemAWarpSpecializedILi14ENS5_IJNS4_1CILi1EEESB_SB_EEENS1_32KernelTmaWarpSpecializedPingpongEEENS5_IJNSA_ILi64EEESF_NSA_ILi128EEEEEENS_12float_e5m2_tENS5_IJSB_llEEESI_NS5_IJlSB_lEEENS4_8TiledMMAINS4_8MMA_AtomIJNS4_4SM904GMMA30MMA_64x64x32_F32E5M2E5M2_RS_TNILNSO_7ScaleInE1ELSQ_1EEEEEENS4_6LayoutISC_NS5_IJNSA_ILi0EEESU_SU_EEEEENS5_IJNS4_10UnderscoreESX_SX_EEEEENS4_13SM90_TMA_LOADENS4_14ComposedLayoutINS4_7SwizzleILi2ELi4ELi3EEENS4_18smem_ptr_flag_bitsILi8EEENST_INS5_IJSF_NSA_ILi8EEEEEENS5_IJSB_SF_EEEEEEENS4_9Copy_AtomIJNS4_39AutoVectorizingCopyWithAssumedAlignmentILi128EEESI_EEENS4_8identityES10_NS11_INS12_ILi3ELi4ELi3EEES15_NST_INS5_IJS16_SG_EEENS5_IJSG_SB_EEEEEEEvS1F_EENS_8epilogue10collective6detail29Sm90TmaWarpSpecializedAdapterINS1N_15DefaultEpilogueISI_SK_SK_NS1M_6thread17LinearCombinationISI_Li1EffLNS1R_9ScaleType4KindE0ELNS_15FloatRoundStyleE2ESI_EENS1_15EpilogueDefaultEEEEEvvEEEEvNT_6ParamsE)
        /*0020*/ 	.word	0x00000000
.L_20:


//--------------------- .nv.compat                --------------------------
	.section	.nv.compat,"",@"SHT_CUDA_COMPAT_INFO"
	.align	4
        /*0000*/ 	.byte	0x02, 0x09, 0x01, 0x00, 0x02, 0x02, 0x04, 0x00, 0x02, 0x05, 0x05, 0x00, 0x03, 0x07, 0x01, 0x01
        /*0010*/ 	.byte	0x02, 0x03, 0x01, 0x00, 0x02, 0x06, 0x01, 0x00, 0x04, 0x0b, 0x08, 0x00, 0x00, 0x00, 0x00, 0x00
        /*0020*/ 	.byte	0x00, 0x00, 0x00, 0x00


//--------------------- .nv.info._ZN7cutlass13device_kernelINS_4gemm6kernel13GemmUniversalIN4cute5tupleIJiiiiEEENS1_10collective13CollectiveMmaINS1_39MainloopSm90TmaGmmaRmemAWarpSpecializedILi14ENS5_IJNS4_1CILi1EEESB_SB_EEENS1_32KernelTmaWarpSpecializedPingpongEEENS5_IJNSA_ILi64EEESF_NSA_ILi128EEEEEENS_12float_e5m2_tENS5_IJSB_llEEESI_NS5_IJlSB_lEEENS4_8TiledMMAINS4_8MMA_AtomIJNS4_4SM904GMMA30MMA_64x64x32_F32E5M2E5M2_RS_TNILNSO_7ScaleInE1ELSQ_1EEEEEENS4_6LayoutISC_NS5_IJNSA_ILi0EEESU_SU_EEEEENS5_IJNS4_10UnderscoreESX_SX_EEEEENS4_13SM90_TMA_LOADENS4_14ComposedLayoutINS4_7SwizzleILi2ELi4ELi3EEENS4_18smem_ptr_flag_bitsILi8EEENST_INS5_IJSF_NSA_ILi8EEEEEENS5_IJSB_SF_EEEEEEENS4_9Copy_AtomIJNS4_39AutoVectorizingCopyWithAssumedAlignmentILi128EEESI_EEENS4_8identityES10_NS11_INS12_ILi3ELi4ELi3EEES15_NST_INS5_IJS16_SG_EEENS5_IJSG_SB_EEEEEEEvS1F_EENS_8epilogue10collective6detail29Sm90TmaWarpSpecializedAdapterINS1N_15DefaultEpilogueISI_SK_SK_NS1M_6thread17LinearCombinationISI_Li1EffLNS1R_9ScaleType4KindE0ELNS_15FloatRoundStyleE2ESI_EENS1_15EpilogueDefaultEEEEEvvEEEEvNT_6ParamsE --------------------------
	.section	.nv.info._ZN7cutlass13device_kernelINS_4gemm6kernel13GemmUniversalIN4cute5tupleIJiiiiEEENS1_10collective13CollectiveMmaINS1_39MainloopSm90TmaGmmaRmemAWarpSpecializedILi14ENS5_IJNS4_1CILi1EEESB_SB_EEENS1_32KernelTmaWarpSpecializedPingpongEEENS5_IJNSA_ILi64EEESF_NSA_ILi128EEEEEENS_12float_e5m2_tENS5_IJSB_llEEESI_NS5_IJlSB_lEEENS4_8TiledMMAINS4_8MMA_AtomIJNS4_4SM904GMMA30MMA_64x64x32_F32E5M2E5M2_RS_TNILNSO_7ScaleInE1ELSQ_1EEEEEENS4_6LayoutISC_NS5_IJNSA_ILi0EEESU_SU_EEEEENS5_IJNS4_10UnderscoreESX_SX_EEEEENS4_13SM90_TMA_LOADENS4_14ComposedLayoutINS4_7SwizzleILi2ELi4ELi3EEENS4_18smem_ptr_flag_bitsILi8EEENST_INS5_IJSF_NSA_ILi8EEEEEENS5_IJSB_SF_EEEEEEENS4_9Copy_AtomIJNS4_39AutoVectorizingCopyWithAssumedAlignmentILi128EEESI_EEENS4_8identityES10_NS11_INS12_ILi3ELi4ELi3EEES15_NST_INS5_IJS16_SG_EEENS5_IJSG_SB_EEEEEEEvS1F_EENS_8epilogue10collective6detail29Sm90TmaWarpSpecializedAdapterINS1N_15DefaultEpilogueISI_SK_SK_NS1M_6thread17LinearCombinationISI_Li1EffLNS1R_9ScaleType4KindE0ELNS_15FloatRoundStyleE2ESI_EENS1_15EpilogueDefaultEEEEEvvEEEEvNT_6ParamsE,"",@"SHT_CUDA_INFO"
	.sectionflags	@""
	.align	4


	//----- nvinfo : EIATTR_CUDA_API_VERSION
	.align		4
        /*0000*/ 	.byte	0x04, 0x37
        /*0002*/ 	.short	(.L_22 - .L_21)
.L_21:
        /*0004*/ 	.word	0x00000082


	//----- nvinfo : EIATTR_KPARAM_INFO
	.align		4
.L_22:
        /*0008*/ 	.byte	0x04, 0x17
        /*000a*/ 	.short	(.L_24 - .L_23)
.L_23:
        /*000c*/ 	.word	0x00000000
        /*0010*/ 	.short	0x0000
        /*0012*/ 	.short	0x0070
        /*0014*/ 	.byte	0x00, 0xf0, 0x01, 0x10


	//----- nvinfo : EIATTR_SPARSE_MMA_MASK
	.align		4
.L_24:
        /*0018*/ 	.byte	0x03, 0x50
        /*001a*/ 	.short	0x0000


	//----- nvinfo : EIATTR_MAXREG_COUNT
	.align		4
        /*001c*/ 	.byte	0x03, 0x1b
        /*001e*/ 	.short	0x00a8


	//----- nvinfo : EIATTR_NUM_BARRIERS
	.align		4
        /*0020*/ 	.byte	0x02, 0x4c
        /*0022*/ 	.byte	0x01
	.zero		1


	//----- nvinfo : EIATTR_EXTERNS
	.align		4
        /*0024*/ 	.byte	0x04, 0x0f
        /*0026*/ 	.short	(.L_26 - .L_25)


	//   ....[0]....
	.align		4
.L_25:
        /*0028*/ 	.word	index@(__assertfail)


	//----- nvinfo : EIATTR_MERCURY_ISA_VERSION
	.align		4
.L_26:
        /*002c*/ 	.byte	0x03, 0x5f
        /*002e*/ 	.short	0x0101


	//----- nvinfo : EIATTR_INT_WARP_WIDE_INSTR_OFFSETS
	.align		4
        /*0030*/ 	.byte	0x04, 0x31
        /*0032*/ 	.short	(.L_28 - .L_27)


	//   ....[0]....
.L_27:
        /*0034*/ 	.word	0x00000600


	//   ....[1]....
        /*0038*/ 	.word	0x00000610


	//   ....[2]....
        /*003c*/ 	.word	0x00000680


	//   ....[3]....
        /*0040*/ 	.word	0x00000690


	//   ....[4]....
        /*0044*/ 	.word	0x000006a0


	//   ....[5]....
        /*0048*/ 	.word	0x000006c0


	//   ....[6]....
        /*004c*/ 	.word	0x00000720


	//   ....[7]....
        /*0050*/ 	.word	0x00000740


	//----- nvinfo : EIATTR_COOP_GROUP_MASK_REGIDS
	.align		4
.L_28:
        /*0054*/ 	.byte	0x04, 0x29
        /*0056*/ 	.short	(.L_30 - .L_29)


	//   ....[0]....
.L_29:
        /*0058*/ 	.word	0xffffffff


	//   ....[1]....
        /*005c*/ 	.word	0xffffffff


	//   ....[2]....
        /*0060*/ 	.word	0xffffffff


	//   ....[3]....
        /*0064*/ 	.word	0xffffffff


	//   ....[4]....
        /*0068*/ 	.word	0xffffffff


	//   ....[5]....
        /*006c*/ 	.word	0xffffffff


	//   ....[6]....
        /*0070*/ 	.word	0x0500000f


	//----- nvinfo : EIATTR_COOP_GROUP_INSTR_OFFSETS
	.align		4
.L_30:
        /*0074*/ 	.byte	0x04, 0x28
        /*0076*/ 	.short	(.L_32 - .L_31)


	//   ....[0]....
.L_31:
        /*0078*/ 	.word	0x00000050


	//   ....[1]....
        /*007c*/ 	.word	0x00000080


	//   ....[2]....
        /*0080*/ 	.word	0x00000180


	//   ....[3]....
        /*0084*/ 	.word	0x00000500


	//   ....[4]....
        /*0088*/ 	.word	0x00000540


	//   ....[5]....
        /*008c*/ 	.word	0x00000580


	//   ....[6]....
        /*0090*/ 	.word	0x00008340


	//----- nvinfo : EIATTR_REG_RECONFIG
	.align		4
.L_32:
        /*0094*/ 	.byte	0x01, 0x54
	.zero		2


	//----- nvinfo : EIATTR_SYSCALL_OFFSETS
	.align		4
        /*0098*/ 	.byte	0x04, 0x46
        /*009a*/ 	.short	(.L_34 - .L_33)


	//   ....[0]....
.L_33:
        /*009c*/ 	.word	0x000017d0


	//   ....[1]....
        /*00a0*/ 	.word	0x00001910


	//   ....[2]....
        /*00a4*/ 	.word	0x00001a00


	//   ....[3]....
        /*00a8*/ 	.word	0x00006e00


	//   ....[4]....
        /*00ac*/ 	.word	0x00006f30


	//----- nvinfo : EIATTR_MBARRIER_INSTR_OFFSETS
	.align		4
.L_34:
        /*00b0*/ 	.byte	0x04, 0x39
        /*00b2*/ 	.short	(.L_36 - .L_35)


	//   ....[0]....
.L_35:
        /*00b4*/ 	.word	0x00000320
        /*00b8*/ 	.word	0x000000ff
        /*00bc*/ 	.word	0x00000000
        /*00c0*/ 	.short	0x0100
        /*00c2*/ 	.byte	0x05
	.zero		1


	//   ....[1]....
        /*00c4*/ 	.word	0x00000330
        /*00c8*/ 	.word	0x000000ff
        /*00cc*/ 	.word	0x00000070
        /*00d0*/ 	.short	0x0100
        /*00d2*/ 	.byte	0x05
	.zero		1


	//   ....[2]....
        /*00d4*/ 	.word	0x00000340
        /*00d8*/ 	.word	0x000000ff
        /*00dc*/ 	.word	0x00000008
        /*00e0*/ 	.short	0x0100
        /*00e2*/ 	.byte	0x05
	.zero		1


	//   ....[3]....
        /*00e4*/ 	.word	0x00000350
        /*00e8*/ 	.word	0x000000ff
        /*00ec*/ 	.word	0x00000078
        /*00f0*/ 	.short	0x0100
        /*00f2*/ 	.byte	0x05
	.zero		1


	//   ....[4]....
        /*00f4*/ 	.word	0x00000360
        /*00f8*/ 	.word	0x000000ff
        /*00fc*/ 	.word	0x00000010
        /*0100*/ 	.short	0x0100
        /*0102*/ 	.byte	0x05
	.zero		1


	//   ....[5]....
        /*0104*/ 	.word	0x00000370
        /*0108*/ 	.word	0x000000ff
        /*010c*/ 	.word	0x00000080
        /*0110*/ 	.short	0x0100
        /*0112*/ 	.byte	0x05
	.zero		1


	//   ....[6]....
        /*0114*/ 	.word	0x00000380
        /*0118*/ 	.word	0x000000ff
        /*011c*/ 	.word	0x00000018
        /*0120*/ 	.short	0x0100
        /*0122*/ 	.byte	0x05
	.zero		1


	//   ....[7]....
        /*0124*/ 	.word	0x00000390
        /*0128*/ 	.word	0x000000ff
        /*012c*/ 	.word	0x00000088
        /*0130*/ 	.short	0x0100
        /*0132*/ 	.byte	0x05
	.zero		1


	//   ....[8]....
        /*0134*/ 	.word	0x000003a0
        /*0138*/ 	.word	0x000000ff
        /*013c*/ 	.word	0x00000020
        /*0140*/ 	.short	0x0100
        /*0142*/ 	.byte	0x05
	.zero		1


	//   ....[9]....
        /*0144*/ 	.word	0x000003b0
        /*0148*/ 	.word	0x000000ff
        /*014c*/ 	.word	0x00000090
        /*0150*/ 	.short	0x0100
        /*0152*/ 	.byte	0x05
	.zero		1


	//   ....[10]....
        /*0154*/ 	.word	0x000003c0
        /*0158*/ 	.word	0x000000ff
        /*015c*/ 	.word	0x00000028
        /*0160*/ 	.short	0x0100
        /*0162*/ 	.byte	0x05
	.zero		1


	//   ....[11]....
        /*0164*/ 	.word	0x000003d0
        /*0168*/ 	.word	0x000000ff
        /*016c*/ 	.word	0x00000098
        /*0170*/ 	.short	0x0100
        /*0172*/ 	.byte	0x05
	.zero		1


	//   ....[12]....
        /*0174*/ 	.word	0x000003e0
        /*0178*/ 	.word	0x000000ff
        /*017c*/ 	.word	0x00000030
        /*0180*/ 	.short	0x0100
        /*0182*/ 	.byte	0x05
	.zero		1


	//   ....[13]....
        /*0184*/ 	.word	0x000003f0
        /*0188*/ 	.word	0x000000ff
        /*018c*/ 	.word	0x000000a0
        /*0190*/ 	.short	0x0100
        /*0192*/ 	.byte	0x05
	.zero		1


	//   ....[14]....
        /*0194*/ 	.word	0x00000400
        /*0198*/ 	.word	0x000000ff
        /*019c*/ 	.word	0x00000038
        /*01a0*/ 	.short	0x0100
        /*01a2*/ 	.byte	0x05
	.zero		1


	//   ....[15]....
        /*01a4*/ 	.word	0x00000410
        /*01a8*/ 	.word	0x000000ff
        /*01ac*/ 	.word	0x000000a8
        /*01b0*/ 	.short	0x0100
        /*01b2*/ 	.byte	0x05
	.zero		1


	//   ....[16]....
        /*01b4*/ 	.word	0x00000420
        /*01b8*/ 	.word	0x000000ff
        /*01bc*/ 	.word	0x00000040
        /*01c0*/ 	.short	0x0100
        /*01c2*/ 	.byte	0x05
	.zero		1


	//   ....[17]....
        /*01c4*/ 	.word	0x00000430
        /*01c8*/ 	.word	0x000000ff
        /*01cc*/ 	.word	0x000000b0
        /*01d0*/ 	.short	0x0100
        /*01d2*/ 	.byte	0x05
	.zero		1


	//   ....[18]....
        /*01d4*/ 	.word	0x00000440
        /*01d8*/ 	.word	0x000000ff
        /*01dc*/ 	.word	0x00000048
        /*01e0*/ 	.short	0x0100
        /*01e2*/ 	.byte	0x05
	.zero		1


	//   ....[19]....
        /*01e4*/ 	.word	0x00000450
        /*01e8*/ 	.word	0x000000ff
        /*01ec*/ 	.word	0x000000b8
        /*01f0*/ 	.short	0x0100
        /*01f2*/ 	.byte	0x05
	.zero		1


	//   ....[20]....
        /*01f4*/ 	.word	0x00000460
        /*01f8*/ 	.word	0x000000ff
        /*01fc*/ 	.word	0x00000050
        /*0200*/ 	.short	0x0100
        /*0202*/ 	.byte	0x05
	.zero		1


	//   ....[21]....
        /*0204*/ 	.word	0x00000470
        /*0208*/ 	.word	0x000000ff
        /*020c*/ 	.word	0x000000c0
        /*0210*/ 	.short	0x0100
        /*0212*/ 	.byte	0x05
	.zero		1


	//   ....[22]....
        /*0214*/ 	.word	0x00000480
        /*0218*/ 	.word	0x000000ff
        /*021c*/ 	.word	0x00000058
        /*0220*/ 	.short	0x0100
        /*0222*/ 	.byte	0x05
	.zero		1


	//   ....[23]....
        /*0224*/ 	.word	0x00000490
        /*0228*/ 	.word	0x000000ff
        /*022c*/ 	.word	0x000000c8
        /*0230*/ 	.short	0x0100
        /*0232*/ 	.byte	0x05
	.zero		1


	//   ....[24]....
        /*0234*/ 	.word	0x000004a0
        /*0238*/ 	.word	0x000000ff
        /*023c*/ 	.word	0x00000060
        /*0240*/ 	.short	0x0100
        /*0242*/ 	.byte	0x05
	.zero		1


	//   ....[25]....
        /*0244*/ 	.word	0x000004b0
        /*0248*/ 	.word	0x000000ff
        /*024c*/ 	.word	0x000000d0
        /*0250*/ 	.short	0x0100
        /*0252*/ 	.byte	0x05
	.zero		1


	//   ....[26]....
        /*0254*/ 	.word	0x000004c0
        /*0258*/ 	.word	0x000000ff
        /*025c*/ 	.word	0x00000068
        /*0260*/ 	.short	0x0100
        /*0262*/ 	.byte	0x05
	.zero		1


	//   ....[27]....
        /*0264*/ 	.word	0x000004d0
        /*0268*/ 	.word	0x000000ff
        /*026c*/ 	.word	0x000000d8
        /*0270*/ 	.short	0x0100
        /*0272*/ 	.byte	0x05
	.zero		1


	//   ....[28]....
        /*0274*/ 	.word	0x00000760
        /*0278*/ 	.word	0x000000ff
        /*027c*/ 	.word	0x00000110
        /*0280*/ 	.short	0x0100
        /*0282*/ 	.byte	0x05
	.zero		1


	//   ....[29]....
        /*0284*/ 	.word	0x00000770
        /*0288*/ 	.word	0x000000ff
        /*028c*/ 	.word	0x00000118
        /*0290*/ 	.short	0x0100
        /*0292*/ 	.byte	0x05
	.zero		1


	//   ....[30]....
        /*0294*/ 	.word	0x000007b0
        /*0298*/ 	.word	0x000000ff
        /*029c*/ 	.word	0x000000f0
        /*02a0*/ 	.short	0x0100
        /*02a2*/ 	.byte	0x0a
	.zero		1


	//   ....[31]....
        /*02a4*/ 	.word	0x000007d0
        /*02a8*/ 	.word	0x000000ff
        /*02ac*/ 	.word	0x000000f8
        /*02b0*/ 	.short	0x0100
        /*02b2*/ 	.byte	0x0a
	.zero		1


	//   ....[32]....
        /*02b4*/ 	.word	0x000007e0
        /*02b8*/ 	.word	0x000000ff
        /*02bc*/ 	.word	0x00000100
        /*02c0*/ 	.short	0x0100
        /*02c2*/ 	.byte	0x0a
	.zero		1


	//   ....[33]....
        /*02c4*/ 	.word	0x000007f0
        /*02c8*/ 	.word	0x000000ff
        /*02cc*/ 	.word	0x00000108
        /*02d0*/ 	.short	0x0100
        /*02d2*/ 	.byte	0x0a
	.zero		1


	//   ....[34]....
        /*02d4*/ 	.word	0x00001680
        /*02d8*/ 	.word	0x00000042
        /*02dc*/ 	.word	0x00000000
        /*02e0*/ 	.short	0x010a
        /*02e2*/ 	.byte	0x2d
	.zero		1


	//   ....[35]....
        /*02e4*/ 	.word	0x00001ac0
        /*02e8*/ 	.word	0x00000003
        /*02ec*/ 	.word	0x00000000
        /*02f0*/ 	.short	0x010a
        /*02f2*/ 	.byte	0x3f
	.zero		1


	//   ....[36]....
        /*02f4*/ 	.word	0x00001b00
        /*02f8*/ 	.word	0x00000003
        /*02fc*/ 	.word	0x00000000
        /*0300*/ 	.short	0x010a
        /*0302*/ 	.byte	0x3f
	.zero		1


	//   ....[37]....
        /*0304*/ 	.word	0x00001c10
        /*0308*/ 	.word	0x00000003
        /*030c*/ 	.word	0x00000000
        /*0310*/ 	.short	0x010a
        /*0312*/ 	.byte	0x3f
	.zero		1


	//   ....[38]....
        /*0314*/ 	.word	0x00002560
        /*0318*/ 	.word	0x00000003
        /*031c*/ 	.word	0x00000000
        /*0320*/ 	.short	0x010a
        /*0322*/ 	.byte	0x3f
	.zero		1


	//   ....[39]....
        /*0324*/ 	.word	0x00002880
        /*0328*/ 	.word	0x0000000f
        /*032c*/ 	.word	0x00000000
        /*0330*/ 	.short	0x010a
        /*0332*/ 	.byte	0x3f
	.zero		1


	//   ....[40]....
        /*0334*/ 	.word	0x00002d40
        /*0338*/ 	.word	0x000000ff
        /*033c*/ 	.word	0x00000000
        /*0340*/ 	.short	0x0101
        /*0342*/ 	.byte	0x05
	.zero		1


	//   ....[41]....
        /*0344*/ 	.word	0x00003010
        /*0348*/ 	.word	0x0000000f
        /*034c*/ 	.word	0x00000000
        /*0350*/ 	.short	0x010a
        /*0352*/ 	.byte	0x3f
	.zero		1


	//   ....[42]....
        /*0354*/ 	.word	0x000037a0
        /*0358*/ 	.word	0x000000ff
        /*035c*/ 	.word	0x00000000
        /*0360*/ 	.short	0x0101
        /*0362*/ 	.byte	0x04
	.zero		1


	//   ....[43]....
        /*0364*/ 	.word	0x00003a70
        /*0368*/ 	.word	0x0000003f
        /*036c*/ 	.word	0x00000000
        /*0370*/ 	.short	0x0101
        /*0372*/ 	.byte	0x31
	.zero		1


	//   ....[44]....
        /*0374*/ 	.word	0x00003b40
        /*0378*/ 	.word	0x000000ff
        /*037c*/ 	.word	0x00000000
        /*0380*/ 	.short	0x0101
        /*0382*/ 	.byte	0x06
	.zero		1


	//   ....[45]....
        /*0384*/ 	.word	0x00003bf0
        /*0388*/ 	.word	0x00000042
        /*038c*/ 	.word	0x00000010
        /*0390*/ 	.short	0x010a
        /*0392*/ 	.byte	0x2d
	.zero		1


	//   ....[46]....
        /*0394*/ 	.word	0x00006430
        /*0398*/ 	.word	0x00000040
        /*039c*/ 	.word	0x00000000
        /*03a0*/ 	.short	0x0101
        /*03a2*/ 	.byte	0x31
	.zero		1


	//   ....[47]....
        /*03a4*/ 	.word	0x00007000
        /*03a8*/ 	.word	0x00000006
        /*03ac*/ 	.word	0x00000070
        /*03b0*/ 	.short	0x010a
        /*03b2*/ 	.byte	0x3f
	.zero		1


	//   ....[48]....
        /*03b4*/ 	.word	0x00007400
        /*03b8*/ 	.word	0x00000003
        /*03bc*/ 	.word	0x00000118
        /*03c0*/ 	.short	0x0101
        /*03c2*/ 	.byte	0x3f
	.zero		1


	//   ....[49]....
        /*03c4*/ 	.word	0x00007b00
        /*03c8*/ 	.word	0x00000005
        /*03cc*/ 	.word	0x00000000
        /*03d0*/ 	.short	0x010a
        /*03d2*/ 	.byte	0x3f
	.zero		1


	//   ....[50]....
        /*03d4*/ 	.word	0x00007b80
        /*03d8*/ 	.word	0x00000007
        /*03dc*/ 	.word	0x00000000
        /*03e0*/ 	.short	0x010a
        /*03e2*/ 	.byte	0x3f
	.zero		1


	//   ....[51]....
        /*03e4*/ 	.word	0x00007c10
        /*03e8*/ 	.word	0x00000006
        /*03ec*/ 	.word	0x00000000
        /*03f0*/ 	.short	0x010a
        /*03f2*/ 	.byte	0x3f
	.zero		1


	//   ....[52]....
        /*03f4*/ 	.word	0x00007ca0
        /*03f8*/ 	.word	0x00000009
        /*03fc*/ 	.word	0x00000000
        /*0400*/ 	.short	0x010a
        /*0402*/ 	.byte	0x3f
	.zero		1


	//   ....[53]....
        /*0404*/ 	.word	0x00007d30
        /*0408*/ 	.word	0x00000006
        /*040c*/ 	.word	0x00000000
        /*0410*/ 	.short	0x010a
        /*0412*/ 	.byte	0x3f
	.zero		1


	//   ....[54]....
        /*0414*/ 	.word	0x00007dc0
        /*0418*/ 	.word	0x00000009
        /*041c*/ 	.word	0x00000000
        /*0420*/ 	.short	0x010a
        /*0422*/ 	.byte	0x3f
	.zero		1


	//   ....[55]....
        /*0424*/ 	.word	0x00007e50
        /*0428*/ 	.word	0x00000006
        /*042c*/ 	.word	0x00000000
        /*0430*/ 	.short	0x010a
        /*0432*/ 	.byte	0x3f
	.zero		1


	//   ....[56]....
        /*0434*/ 	.word	0x00007ee0
        /*0438*/ 	.word	0x00000009
        /*043c*/ 	.word	0x00000000
        /*0440*/ 	.short	0x010a
        /*0442*/ 	.byte	0x3f
	.zero		1


	//   ....[57]....
        /*0444*/ 	.word	0x00007f70
        /*0448*/ 	.word	0x00000006
        /*044c*/ 	.word	0x00000000
        /*0450*/ 	.short	0x010a
        /*0452*/ 	.byte	0x3f
	.zero		1


	//   ....[58]....
        /*0454*/ 	.word	0x00008000
        /*0458*/ 	.word	0x00000009
        /*045c*/ 	.word	0x00000000
        /*0460*/ 	.short	0x010a
        /*0462*/ 	.byte	0x3f
	.zero		1


	//   ....[59]....
        /*0464*/ 	.word	0x00008090
        /*0468*/ 	.word	0x00000006
        /*046c*/ 	.word	0x00000000
        /*0470*/ 	.short	0x010a
        /*0472*/ 	.byte	0x3f
	.zero		1


	//   ....[60]....
        /*0474*/ 	.word	0x00008120
        /*0478*/ 	.word	0x00000009
        /*047c*/ 	.word	0x00000000
        /*0480*/ 	.short	0x010a
        /*0482*/ 	.byte	0x3f
	.zero		1


	//   ....[61]....
        /*0484*/ 	.word	0x000081b0
        /*0488*/ 	.word	0x00000006
        /*048c*/ 	.word	0x00000000
        /*0490*/ 	.short	0x010a
        /*0492*/ 	.byte	0x3f
	.zero		1


	//   ....[62]....
        /*0494*/ 	.word	0x00008240
        /*0498*/ 	.word	0x00000003
        /*049c*/ 	.word	0x00000000
        /*04a0*/ 	.short	0x010a
        /*04a2*/ 	.byte	0x3f
	.zero		1


	//   ....[63]....
        /*04a4*/ 	.word	0x000082b0
        /*04a8*/ 	.word	0x00000000
        /*04ac*/ 	.word	0x00000000
        /*04b0*/ 	.short	0x010a
        /*04b2*/ 	.byte	0x3f
	.zero		1


	//   ....[64]....
        /*04b4*/ 	.word	0x00008370
        /*04b8*/ 	.word	0x00000003
        /*04bc*/ 	.word	0x00000000
        /*04c0*/ 	.short	0x010a
        /*04c2*/ 	.byte	0x3f
	.zero		1


	//   ....[65]....
        /*04c4*/ 	.word	0x000083c0
        /*04c8*/ 	.word	0x00000003
        /*04cc*/ 	.word	0x00000000
        /*04d0*/ 	.short	0x010a
        /*04d2*/ 	.byte	0x3f
	.zero		1


	//   ....[66]....
        /*04d4*/ 	.word	0x00008410
        /*04d8*/ 	.word	0x0000000f
        /*04dc*/ 	.word	0x00000000
        /*04e0*/ 	.short	0x010a
        /*04e2*/ 	.byte	0x3f
	.zero		1


	//   ....[67]....
        /*04e4*/ 	.word	0x00008470
        /*04e8*/ 	.word	0x00000000
        /*04ec*/ 	.word	0x00000010
        /*04f0*/ 	.short	0x010a
        /*04f2*/ 	.byte	0x3f
	.zero		1


	//   ....[68]....
        /*04f4*/ 	.word	0x00008540
        /*04f8*/ 	.word	0x00000006
        /*04fc*/ 	.word	0x00000070
        /*0500*/ 	.short	0x010a
        /*0502*/ 	.byte	0x3f
	.zero		1


	//   ....[69]....
        /*0504*/ 	.word	0x00008610
        /*0508*/ 	.word	0x00000005
        /*050c*/ 	.word	0x00000000
        /*0510*/ 	.short	0x010a
        /*0512*/ 	.byte	0x3f
	.zero		1


	//   ....[70]....
        /*0514*/ 	.word	0x00008660
        /*0518*/ 	.word	0x00000007
        /*051c*/ 	.word	0x00000000
        /*0520*/ 	.short	0x010a
        /*0522*/ 	.byte	0x3f
	.zero		1


	//   ....[71]....
        /*0524*/ 	.word	0x000086b0
        /*0528*/ 	.word	0x00000006
        /*052c*/ 	.word	0x00000000
        /*0530*/ 	.short	0x010a
        /*0532*/ 	.byte	0x3f
	.zero		1


	//   ....[72]....
        /*0534*/ 	.word	0x00008700
        /*0538*/ 	.word	0x00000009
        /*053c*/ 	.word	0x00000000
        /*0540*/ 	.short	0x010a
        /*0542*/ 	.byte	0x3f
	.zero		1


	//   ....[73]....
        /*0544*/ 	.word	0x00008750
        /*0548*/ 	.word	0x00000006
        /*054c*/ 	.word	0x00000000
        /*0550*/ 	.short	0x010a
        /*0552*/ 	.byte	0x3f
	.zero		1


	//   ....[74]....
        /*0554*/ 	.word	0x000087a0
        /*0558*/ 	.word	0x00000009
        /*055c*/ 	.word	0x00000000
        /*0560*/ 	.short	0x010a
        /*0562*/ 	.byte	0x3f
	.zero		1


	//   ....[75]....
        /*0564*/ 	.word	0x000087f0
        /*0568*/ 	.word	0x00000006
        /*056c*/ 	.word	0x00000000
        /*0570*/ 	.short	0x010a
        /*0572*/ 	.byte	0x3f
	.zero		1


	//   ....[76]....
        /*0574*/ 	.word	0x00008840
        /*0578*/ 	.word	0x00000009
        /*057c*/ 	.word	0x00000000
        /*0580*/ 	.short	0x010a
        /*0582*/ 	.byte	0x3f
	.zero		1


	//   ....[77]....
        /*0584*/ 	.word	0x00008890
        /*0588*/ 	.word	0x00000006
        /*058c*/ 	.word	0x00000000
        /*0590*/ 	.short	0x010a
        /*0592*/ 	.byte	0x3f
	.zero		1


	//   ....[78]....
        /*0594*/ 	.word	0x000088e0
        /*0598*/ 	.word	0x00000009
        /*059c*/ 	.word	0x00000000
        /*05a0*/ 	.short	0x010a
        /*05a2*/ 	.byte	0x3f
	.zero		1


	//   ....[79]....
        /*05a4*/ 	.word	0x00008930
        /*05a8*/ 	.word	0x00000006
        /*05ac*/ 	.word	0x00000000
        /*05b0*/ 	.short	0x010a
        /*05b2*/ 	.byte	0x3f
	.zero		1


	//   ....[80]....
        /*05b4*/ 	.word	0x00008980
        /*05b8*/ 	.word	0x00000009
        /*05bc*/ 	.word	0x00000000
        /*05c0*/ 	.short	0x010a
        /*05c2*/ 	.byte	0x3f
	.zero		1


	//   ....[81]....
        /*05c4*/ 	.word	0x000089d0
        /*05c8*/ 	.word	0x00000006
        /*05cc*/ 	.word	0x00000000
        /*05d0*/ 	.short	0x010a
        /*05d2*/ 	.byte	0x3f
	.zero		1


	//----- nvinfo : EIATTR_NUM_MBARRIERS
	.align		4
.L_36:
        /*05d4*/ 	.byte	0x03, 0x38
        /*05d6*/ 	.short	0x0022


	//----- nvinfo : EIATTR_EXIT_INSTR_OFFSETS
	.align		4
        /*05d8*/ 	.byte	0x04, 0x1c
        /*05da*/ 	.short	(.L_38 - .L_37)


	//   ....[0]....
.L_37:
        /*05dc*/ 	.word	0x00001320


	//   ....[1]....
        /*05e0*/ 	.word	0x00001380


	//   ....[2]....
        /*05e4*/ 	.word	0x00006aa0


	//   ....[3]....
        /*05e8*/ 	.word	0x00006ad0


	//   ....[4]....
        /*05ec*/ 	.word	0x00008290


	//----- nvinfo : EIATTR_MAX_THREADS
	.align		4
.L_38:
        /*05f0*/ 	.byte	0x04, 0x05
        /*05f2*/ 	.short	(.L_40 - .L_39)
.L_39:
        /*05f4*/ 	.word	0x00000180
        /*05f8*/ 	.word	0x00000001
        /*05fc*/ 	.word	0x00000001


	//----- nvinfo : EIATTR_CRS_STACK_SIZE
	.align		4
.L_40:
        /*0600*/ 	.byte	0x04, 0x1e
        /*0602*/ 	.short	(.L_42 - .L_41)
.L_41:
        /*0604*/ 	.word	0x00000000


	//----- nvinfo : EIATTR_CBANK_PARAM_SIZE
	.align		4
.L_42:
        /*0608*/ 	.byte	0x03, 0x19
        /*060a*/ 	.short	0x0470


	//----- nvinfo : EIATTR_PARAM_CBANK
	.align		4
        /*060c*/ 	.byte	0x04, 0x0a
        /*060e*/ 	.short	(.L_44 - .L_43)
	.align		4
.L_43:
        /*0610*/ 	.word	index@(.nv.constant0._ZN7cutlass13device_kernelINS_4gemm6kernel13GemmUniversalIN4cute5tupleIJiiiiEEENS1_10collective13CollectiveMmaINS1_39MainloopSm90TmaGmmaRmemAWarpSpecializedILi14ENS5_IJNS4_1CILi1EEESB_SB_EEENS1_32KernelTmaWarpSpecializedPingpongEEENS5_IJNSA_ILi64EEESF_NSA_ILi128EEEEEENS_12float_e5m2_tENS5_IJSB_llEEESI_NS5_IJlSB_lEEENS4_8TiledMMAINS4_8MMA_AtomIJNS4_4SM904GMMA30MMA_64x64x32_F32E5M2E5M2_RS_TNILNSO_7ScaleInE1ELSQ_1EEEEEENS4_6LayoutISC_NS5_IJNSA_ILi0EEESU_SU_EEEEENS5_IJNS4_10UnderscoreESX_SX_EEEEENS4_13SM90_TMA_LOADENS4_14ComposedLayoutINS4_7SwizzleILi2ELi4ELi3EEENS4_18smem_ptr_flag_bitsILi8EEENST_INS5_IJSF_NSA_ILi8EEEEEENS5_IJSB_SF_EEEEEEENS4_9Copy_AtomIJNS4_39AutoVectorizingCopyWithAssumedAlignmentILi128EEESI_EEENS4_8identityES10_NS11_INS12_ILi3ELi4ELi3EEES15_NST_INS5_IJS16_SG_EEENS5_IJSG_SB_EEEEEEEvS1F_EENS_8epilogue10collective6detail29Sm90TmaWarpSpecializedAdapterINS1N_15DefaultEpilogueISI_SK_SK_NS1M_6thread17LinearCombinationISI_Li1EffLNS1R_9ScaleType4KindE0ELNS_15FloatRoundStyleE2ESI_EENS1_15EpilogueDefaultEEEEEvvEEEEvNT_6ParamsE)
        /*0614*/ 	.short	0x0210
        /*0616*/ 	.short	0x0470


	//----- nvinfo : EIATTR_SW_WAR
	.align		4
.L_44:
        /*0618*/ 	.byte	0x04, 0x36
        /*061a*/ 	.short	(.L_46 - .L_45)
.L_45:
        /*061c*/ 	.word	0x00000008
.L_46:


//--------------------- .nv.callgraph             --------------------------
	.section	.nv.callgraph,"",@"SHT_CUDA_CALLGRAPH"
	.align	4
	.sectionentsize	8
	.align		4
        /*0000*/ 	.word	0x00000000
	.align		4
        /*0004*/ 	.word	0xffffffff
	.align		4
        /*0008*/ 	.word	index@(_ZN7cutlass13device_kernelINS_4gemm6kernel13GemmUniversalIN4cute5tupleIJiiiiEEENS1_10collective13CollectiveMmaINS1_39MainloopSm90TmaGmmaRmemAWarpSpecializedILi14ENS5_IJNS4_1CILi1EEESB_SB_EEENS1_32KernelTmaWarpSpecializedPingpongEEENS5_IJNSA_ILi64EEESF_NSA_ILi128EEEEEENS_12float_e5m2_tENS5_IJSB_llEEESI_NS5_IJlSB_lEEENS4_8TiledMMAINS4_8MMA_AtomIJNS4_4SM904GMMA30MMA_64x64x32_F32E5M2E5M2_RS_TNILNSO_7ScaleInE1ELSQ_1EEEEEENS4_6LayoutISC_NS5_IJNSA_ILi0EEESU_SU_EEEEENS5_IJNS4_10UnderscoreESX_SX_EEEEENS4_13SM90_TMA_LOADENS4_14ComposedLayoutINS4_7SwizzleILi2ELi4ELi3EEENS4_18smem_ptr_flag_bitsILi8EEENST_INS5_IJSF_NSA_ILi8EEEEEENS5_IJSB_SF_EEEEEEENS4_9Copy_AtomIJNS4_39AutoVectorizingCopyWithAssumedAlignmentILi128EEESI_EEENS4_8identityES10_NS11_INS12_ILi3ELi4ELi3EEES15_NST_INS5_IJS16_SG_EEENS5_IJSG_SB_EEEEEEEvS1F_EENS_8epilogue10collective6detail29Sm90TmaWarpSpecializedAdapterINS1N_15DefaultEpilogueISI_SK_SK_NS1M_6thread17LinearCombinationISI_Li1EffLNS1R_9ScaleType4KindE0ELNS_15FloatRoundStyleE2ESI_EENS1_15EpilogueDefaultEEEEEvvEEEEvNT_6ParamsE)
	.align		4
        /*000c*/ 	.word	index@(__assertfail)
	.align		4
        /*0010*/ 	.word	0x00000000
	.align		4
        /*0014*/ 	.word	0xfffffffe
	.align		4
        /*0018*/ 	.word	0x00000000
	.align		4
        /*001c*/ 	.word	0xfffffffd
	.align		4
        /*0020*/ 	.word	0x00000000
	.align		4
        /*0024*/ 	.word	0xfffffffc


//--------------------- .nv.constant4             --------------------------
	.section	.nv.constant4,"a",@progbits
	.align	8
	.align		8
.nv.constant4:
        /*0000*/ 	.dword	__assertfail
	.align		8
        /*0008*/ 	.dword	__unnamed_1
	.align		8
        /*0010*/ 	.dword	__unnamed_2
	.align		8
        /*0018*/ 	.dword	_ZN40_INTERNAL_9ab91baa_4_k_cu_6bfc9e30_227954cuda3std3__45__cpo5beginE
	.align		8
        /*0020*/ 	.dword	_ZN40_INTERNAL_9ab91baa_4_k_cu_6bfc9e30_227954cuda3std3__45__cpo3endE
	.align		8
        /*0028*/ 	.dword	_ZN40_INTERNAL_9ab91baa_4_k_cu_6bfc9e30_227954cuda3std3__45__cpo6cbeginE
	.align		8
        /*0030*/ 	.dword	_ZN40_INTERNAL_9ab91baa_4_k_cu_6bfc9e30_227954cuda3std3__45__cpo4cendE
	.align		8
        /*0038*/ 	.dword	_ZN40_INTERNAL_9ab91baa_4_k_cu_6bfc9e30_227954cuda3std3__442_GLOBAL__N__9ab91baa_4_k_cu_6bfc9e30_227956ignoreE
	.align		8
        /*0040*/ 	.dword	_ZN40_INTERNAL_9ab91baa_4_k_cu_6bfc9e30_227954cuda3std3__419piecewise_constructE
	.align		8
        /*0048*/ 	.dword	_ZN40_INTERNAL_9ab91baa_4_k_cu_6bfc9e30_227954cuda3std3__48in_placeE
	.align		8
        /*0050*/ 	.dword	_ZN40_INTERNAL_9ab91baa_4_k_cu_6bfc9e30_227954cuda3std6ranges3__45__cpo4swapE
	.align		8
        /*0058*/ 	.dword	_ZN40_INTERNAL_9ab91baa_4_k_cu_6bfc9e30_227954cuda3std6ranges3__45__cpo9iter_moveE
	.align		8
        /*0060*/ 	.dword	_ZN40_INTERNAL_9ab91baa_4_k_cu_6bfc9e30_227954cute7productE
	.align		8
        /*0068*/ 	.dword	_ZN40_INTERNAL_9ab91baa_4_k_cu_6bfc9e30_227954cute1_E
	.align		8
        /*0070*/ 	.dword	$str$24
	.align		8
        /*0078*/ 	.dword	$str$25


//--------------------- .text._ZN7cutlass13device_kernelINS_4gemm6kernel13GemmUniversalIN4cute5tupleIJiiiiEEENS1_10collective13CollectiveMmaINS1_39MainloopSm90TmaGmmaRmemAWarpSpecializedILi14ENS5_IJNS4_1CILi1EEESB_SB_EEENS1_32KernelTmaWarpSpecializedPingpongEEENS5_IJNSA_ILi64EEESF_NSA_ILi128EEEEEENS_12float_e5m2_tENS5_IJSB_llEEESI_NS5_IJlSB_lEEENS4_8TiledMMAINS4_8MMA_AtomIJNS4_4SM904GMMA30MMA_64x64x32_F32E5M2E5M2_RS_TNILNSO_7ScaleInE1ELSQ_1EEEEEENS4_6LayoutISC_NS5_IJNSA_ILi0EEESU_SU_EEEEENS5_IJNS4_10UnderscoreESX_SX_EEEEENS4_13SM90_TMA_LOADENS4_14ComposedLayoutINS4_7SwizzleILi2ELi4ELi3EEENS4_18smem_ptr_flag_bitsILi8EEENST_INS5_IJSF_NSA_ILi8EEEEEENS5_IJSB_SF_EEEEEEENS4_9Copy_AtomIJNS4_39AutoVectorizingCopyWithAssumedAlignmentILi128EEESI_EEENS4_8identityES10_NS11_INS12_ILi3ELi4ELi3EEES15_NST_INS5_IJS16_SG_EEENS5_IJSG_SB_EEEEEEEvS1F_EENS_8epilogue10collective6detail29Sm90TmaWarpSpecializedAdapterINS1N_15DefaultEpilogueISI_SK_SK_NS1M_6thread17LinearCombinationISI_Li1EffLNS1R_9ScaleType4KindE0ELNS_15FloatRoundStyleE2ESI_EENS1_15EpilogueDefaultEEEEEvvEEEEvNT_6ParamsE --------------------------
	.section	.text._ZN7cutlass13device_kernelINS_4gemm6kernel13GemmUniversalIN4cute5tupleIJiiiiEEENS1_10collective13CollectiveMmaINS1_39MainloopSm90TmaGmmaRmemAWarpSpecializedILi14ENS5_IJNS4_1CILi1EEESB_SB_EEENS1_32KernelTmaWarpSpecializedPingpongEEENS5_IJNSA_ILi64EEESF_NSA_ILi128EEEEEENS_12float_e5m2_tENS5_IJSB_llEEESI_NS5_IJlSB_lEEENS4_8TiledMMAINS4_8MMA_AtomIJNS4_4SM904GMMA30MMA_64x64x32_F32E5M2E5M2_RS_TNILNSO_7ScaleInE1ELSQ_1EEEEEENS4_6LayoutISC_NS5_IJNSA_ILi0EEESU_SU_EEEEENS5_IJNS4_10UnderscoreESX_SX_EEEEENS4_13SM90_TMA_LOADENS4_14ComposedLayoutINS4_7SwizzleILi2ELi4ELi3EEENS4_18smem_ptr_flag_bitsILi8EEENST_INS5_IJSF_NSA_ILi8EEEEEENS5_IJSB_SF_EEEEEEENS4_9Copy_AtomIJNS4_39AutoVectorizingCopyWithAssumedAlignmentILi128EEESI_EEENS4_8identityES10_NS11_INS12_ILi3ELi4ELi3EEES15_NST_INS5_IJS16_SG_EEENS5_IJSG_SB_EEEEEEEvS1F_EENS_8epilogue10collective6detail29Sm90TmaWarpSpecializedAdapterINS1N_15DefaultEpilogueISI_SK_SK_NS1M_6thread17LinearCombinationISI_Li1EffLNS1R_9ScaleType4KindE0ELNS_15FloatRoundStyleE2ESI_EENS1_15EpilogueDefaultEEEEEvvEEEEvNT_6ParamsE,"ax",@progbits
	.align	128
.text._ZN7cutlass13device_kernelINS_4gemm6kernel13GemmUniversalIN4cute5tupleIJiiiiEEENS1_10collective13CollectiveMmaINS1_39MainloopSm90TmaGmmaRmemAWarpSpecializedILi14ENS5_IJNS4_1CILi1EEESB_SB_EEENS1_32KernelTmaWarpSpecializedPingpongEEENS5_IJNSA_ILi64EEESF_NSA_ILi128EEEEEENS_12float_e5m2_tENS5_IJSB_llEEESI_NS5_IJlSB_lEEENS4_8TiledMMAINS4_8MMA_AtomIJNS4_4SM904GMMA30MMA_64x64x32_F32E5M2E5M2_RS_TNILNSO_7ScaleInE1ELSQ_1EEEEEENS4_6LayoutISC_NS5_IJNSA_ILi0EEESU_SU_EEEEENS5_IJNS4_10UnderscoreESX_SX_EEEEENS4_13SM90_TMA_LOADENS4_14ComposedLayoutINS4_7SwizzleILi2ELi4ELi3EEENS4_18smem_ptr_flag_bitsILi8EEENST_INS5_IJSF_NSA_ILi8EEEEEENS5_IJSB_SF_EEEEEEENS4_9Copy_AtomIJNS4_39AutoVectorizingCopyWithAssumedAlignmentILi128EEESI_EEENS4_8identityES10_NS11_INS12_ILi3ELi4ELi3EEES15_NST_INS5_IJS16_SG_EEENS5_IJSG_SB_EEEEEEEvS1F_EENS_8epilogue10collective6detail29Sm90TmaWarpSpecializedAdapterINS1N_15DefaultEpilogueISI_SK_SK_NS1M_6thread17LinearCombinationISI_Li1EffLNS1R_9ScaleType4KindE0ELNS_15FloatRoundStyleE2ESI_EENS1_15EpilogueDefaultEEEEEvvEEEEvNT_6ParamsE:
        .type           _ZN7cutlass13device_kernelINS_4gemm6kernel13GemmUniversalIN4cute5tupleIJiiiiEEENS1_10collective13CollectiveMmaINS1_39MainloopSm90TmaGmmaRmemAWarpSpecializedILi14ENS5_IJNS4_1CILi1EEESB_SB_EEENS1_32KernelTmaWarpSpecializedPingpongEEENS5_IJNSA_ILi64EEESF_NSA_ILi128EEEEEENS_12float_e5m2_tENS5_IJSB_llEEESI_NS5_IJlSB_lEEENS4_8TiledMMAINS4_8MMA_AtomIJNS4_4SM904GMMA30MMA_64x64x32_F32E5M2E5M2_RS_TNILNSO_7ScaleInE1ELSQ_1EEEEEENS4_6LayoutISC_NS5_IJNSA_ILi0EEESU_SU_EEEEENS5_IJNS4_10UnderscoreESX_SX_EEEEENS4_13SM90_TMA_LOADENS4_14ComposedLayoutINS4_7SwizzleILi2ELi4ELi3EEENS4_18smem_ptr_flag_bitsILi8EEENST_INS5_IJSF_NSA_ILi8EEEEEENS5_IJSB_SF_EEEEEEENS4_9Copy_AtomIJNS4_39AutoVectorizingCopyWithAssumedAlignmentILi128EEESI_EEENS4_8identityES10_NS11_INS12_ILi3ELi4ELi3EEES15_NST_INS5_IJS16_SG_EEENS5_IJSG_SB_EEEEEEEvS1F_EENS_8epilogue10collective6detail29Sm90TmaWarpSpecializedAdapterINS1N_15DefaultEpilogueISI_SK_SK_NS1M_6thread17LinearCombinationISI_Li1EffLNS1R_9ScaleType4KindE0ELNS_15FloatRoundStyleE2ESI_EENS1_15EpilogueDefaultEEEEEvvEEEEvNT_6ParamsE,@function
        .size           _ZN7cutlass13device_kernelINS_4gemm6kernel13GemmUniversalIN4cute5tupleIJiiiiEEENS1_10collective13CollectiveMmaINS1_39MainloopSm90TmaGmmaRmemAWarpSpecializedILi14ENS5_IJNS4_1CILi1EEESB_SB_EEENS1_32KernelTmaWarpSpecializedPingpongEEENS5_IJNSA_ILi64EEESF_NSA_ILi128EEEEEENS_12float_e5m2_tENS5_IJSB_llEEESI_NS5_IJlSB_lEEENS4_8TiledMMAINS4_8MMA_AtomIJNS4_4SM904GMMA30MMA_64x64x32_F32E5M2E5M2_RS_TNILNSO_7ScaleInE1ELSQ_1EEEEEENS4_6LayoutISC_NS5_IJNSA_ILi0EEESU_SU_EEEEENS5_IJNS4_10UnderscoreESX_SX_EEEEENS4_13SM90_TMA_LOADENS4_14ComposedLayoutINS4_7SwizzleILi2ELi4ELi3EEENS4_18smem_ptr_flag_bitsILi8EEENST_INS5_IJSF_NSA_ILi8EEEEEENS5_IJSB_SF_EEEEEEENS4_9Copy_AtomIJNS4_39AutoVectorizingCopyWithAssumedAlignmentILi128EEESI_EEENS4_8identityES10_NS11_INS12_ILi3ELi4ELi3EEES15_NST_INS5_IJS16_SG_EEENS5_IJSG_SB_EEEEEEEvS1F_EENS_8epilogue10collective6detail29Sm90TmaWarpSpecializedAdapterINS1N_15DefaultEpilogueISI_SK_SK_NS1M_6thread17LinearCombinationISI_Li1EffLNS1R_9ScaleType4KindE0ELNS_15FloatRoundStyleE2ESI_EENS1_15EpilogueDefaultEEEEEvvEEEEvNT_6ParamsE,(.L_x_173 - _ZN7cutlass13device_kernelINS_4gemm6kernel13GemmUniversalIN4cute5tupleIJiiiiEEENS1_10collective13CollectiveMmaINS1_39MainloopSm90TmaGmmaRmemAWarpSpecializedILi14ENS5_IJNS4_1CILi1EEESB_SB_EEENS1_32KernelTmaWarpSpecializedPingpongEEENS5_IJNSA_ILi64EEESF_NSA_ILi128EEEEEENS_12float_e5m2_tENS5_IJSB_llEEESI_NS5_IJlSB_lEEENS4_8TiledMMAINS4_8MMA_AtomIJNS4_4SM904GMMA30MMA_64x64x32_F32E5M2E5M2_RS_TNILNSO_7ScaleInE1ELSQ_1EEEEEENS4_6LayoutISC_NS5_IJNSA_ILi0EEESU_SU_EEEEENS5_IJNS4_10UnderscoreESX_SX_EEEEENS4_13SM90_TMA_LOADENS4_14ComposedLayoutINS4_7SwizzleILi2ELi4ELi3EEENS4_18smem_ptr_flag_bitsILi8EEENST_INS5_IJSF_NSA_ILi8EEEEEENS5_IJSB_SF_EEEEEEENS4_9Copy_AtomIJNS4_39AutoVectorizingCopyWithAssumedAlignmentILi128EEESI_EEENS4_8identityES10_NS11_INS12_ILi3ELi4ELi3EEES15_NST_INS5_IJS16_SG_EEENS5_IJSG_SB_EEEEEEEvS1F_EENS_8epilogue10collective6detail29Sm90TmaWarpSpecializedAdapterINS1N_15DefaultEpilogueISI_SK_SK_NS1M_6thread17LinearCombinationISI_Li1EffLNS1R_9ScaleType4KindE0ELNS_15FloatRoundStyleE2ESI_EENS1_15EpilogueDefaultEEEEEvvEEEEvNT_6ParamsE)
        .other          _ZN7cutlass13device_kernelINS_4gemm6kernel13GemmUniversalIN4cute5tupleIJiiiiEEENS1_10collective13CollectiveMmaINS1_39MainloopSm90TmaGmmaRmemAWarpSpecializedILi14ENS5_IJNS4_1CILi1EEESB_SB_EEENS1_32KernelTmaWarpSpecializedPingpongEEENS5_IJNSA_ILi64EEESF_NSA_ILi128EEEEEENS_12float_e5m2_tENS5_IJSB_llEEESI_NS5_IJlSB_lEEENS4_8TiledMMAINS4_8MMA_AtomIJNS4_4SM904GMMA30MMA_64x64x32_F32E5M2E5M2_RS_TNILNSO_7ScaleInE1ELSQ_1EEEEEENS4_6LayoutISC_NS5_IJNSA_ILi0EEESU_SU_EEEEENS5_IJNS4_10UnderscoreESX_SX_EEEEENS4_13SM90_TMA_LOADENS4_14ComposedLayoutINS4_7SwizzleILi2ELi4ELi3EEENS4_18smem_ptr_flag_bitsILi8EEENST_INS5_IJSF_NSA_ILi8EEEEEENS5_IJSB_SF_EEEEEEENS4_9Copy_AtomIJNS4_39AutoVectorizingCopyWithAssumedAlignmentILi128EEESI_EEENS4_8identityES10_NS11_INS12_ILi3ELi4ELi3EEES15_NST_INS5_IJS16_SG_EEENS5_IJSG_SB_EEEEEEEvS1F_EENS_8epilogue10collective6detail29Sm90TmaWarpSpecializedAdapterINS1N_15DefaultEpilogueISI_SK_SK_NS1M_6thread17LinearCombinationISI_Li1EffLNS1R_9ScaleType4KindE0ELNS_15FloatRoundStyleE2ESI_EENS1_15EpilogueDefaultEEEEEvvEEEEvNT_6ParamsE,@"STO_CUDA_ENTRY STV_DEFAULT"
_ZN7cutlass13device_kernelINS_4gemm6kernel13GemmUniversalIN4cute5tupleIJiiiiEEENS1_10collective13CollectiveMmaINS1_39MainloopSm90TmaGmmaRmemAWarpSpecializedILi14ENS5_IJNS4_1CILi1EEESB_SB_EEENS1_32KernelTmaWarpSpecializedPingpongEEENS5_IJNSA_ILi64EEESF_NSA_ILi128EEEEEENS_12float_e5m2_tENS5_IJSB_llEEESI_NS5_IJlSB_lEEENS4_8TiledMMAINS4_8MMA_AtomIJNS4_4SM904GMMA30MMA_64x64x32_F32E5M2E5M2_RS_TNILNSO_7ScaleInE1ELSQ_1EEEEEENS4_6LayoutISC_NS5_IJNSA_ILi0EEESU_SU_EEEEENS5_IJNS4_10UnderscoreESX_SX_EEEEENS4_13SM90_TMA_LOADENS4_14ComposedLayoutINS4_7SwizzleILi2ELi4ELi3EEENS4_18smem_ptr_flag_bitsILi8EEENST_INS5_IJSF_NSA_ILi8EEEEEENS5_IJSB_SF_EEEEEEENS4_9Copy_AtomIJNS4_39AutoVectorizingCopyWithAssumedAlignmentILi128EEESI_EEENS4_8identityES10_NS11_INS12_ILi3ELi4ELi3EEES15_NST_INS5_IJS16_SG_EEENS5_IJSG_SB_EEEEEEEvS1F_EENS_8epilogue10collective6detail29Sm90TmaWarpSpecializedAdapterINS1N_15DefaultEpilogueISI_SK_SK_NS1M_6thread17LinearCombinationISI_Li1EffLNS1R_9ScaleType4KindE0ELNS_15FloatRoundStyleE2ESI_EENS1_15EpilogueDefaultEEEEEvvEEEEvNT_6ParamsE:
[----:B------:R-:W0:Y:S01]  /*0000*/  LDC R1, c[0x0][0x28] ;  /* 0x00000a00ff017b82 */ /* 0x000e220000000800 */
[----:B------:R-:W1:Y:S01]  /*0010*/  S2R R0, SR_TID.X ;  /* 0x0000000000007919 */ /* 0x000e620000002100 */
[----:B------:R-:W-:Y:S01]  /*0020*/  ELECT P0, URZ, PT ;  /* 0x00000000003f782f */ /* 0x000fe20003800000 */
[----:B------:R-:W-:Y:S01]  /*0030*/  BSSY B0, `(.L_x_0) ;  /* 0x0000014000007945 */ /* 0x000fe20003800000 */
[----:B-1----:R-:W-:-:S05]  /*0040*/  SHF.R.U32.HI R2, RZ, 0x5, R0 ;  /* 0x00000005ff027819 */ /* 0x002fca0000011600 */
[----:B------:R-:W1:Y:S02]  /*0050*/  SHFL.IDX PT, R3, R2, RZ, 0x1f ;  /* 0x00001fff02037589 */ /* 0x000e6400000e0000 */
[----:B-1----:R-:W-:Y:S02]  /*0060*/  R2UR UR4, R3 ;  /* 0x00000000030472ca */ /* 0x002fe400000e0000 */
[----:B------:R-:W-:-:S05]  /*0070*/  SHF.R.U32.HI R3, RZ, 0x7, R0 ;  /* 0x00000007ff037819 */ /* 0x000fca0000011600 */
[----:B------:R1:W2:Y:S06]  /*0080*/  SHFL.IDX PT, R4, R3, RZ, 0x1f ;  /* 0x00001fff03047589 */ /* 0x0002ac00000e0000 */
[----:B------:R-:W-:Y:S02]  /*0090*/  USHF.R.S32.HI UR5, URZ, 0x1f, UR4 ;  /* 0x0000001f3f057899 */ /* 0x000fe40008011404 */
[----:B------:R-:W-:Y:S02]  /*00a0*/  ISETP.NE.OR P0, PT, RZ, UR4, !P0 ;  /* 0x00000004ff007c0c */ /* 0x000fe4000c705670 */
[----:B------:R-:W-:-:S04]  /*00b0*/  ULEA.HI UR5, UR5, UR4, URZ, 0x2 ;  /* 0x0000000405057291 */ /* 0x000fc8000f8f103f */
[----:B------:R-:W-:-:S04]  /*00c0*/  ULOP3.LUT UR5, UR5, 0xfffffffc, URZ, 0xc0, !UPT ;  /* 0xfffffffc05057892 */ /* 0x000fc8000f8ec03f */
[----:B------:R-:W-:-:S03]  /*00d0*/  UIADD3 UR4, UR4, -UR5, URZ ;  /* 0x8000000504047290 */ /* 0x000fc6000fffe03f */
[----:B01----:R-:W-:Y:S09]  /*00e0*/  @P0 BRA `(.L_x_1) ;  /* 0x0000000000200947 */ /* 0x003ff20003800000 */
[----:B------:R-:W-:Y:S02]  /*00f0*/  ULDC.64 UR6, c[0x0][0x198] ;  /* 0x0000660000067ab9 */ /* 0x000fe40000000a00 */
[----:B------:R-:W-:Y:S02]  /*0100*/  UIADD3 UR8, UP0, UR6, 0xf0, URZ ;  /* 0x000000f006087890 */ /* 0x000fe4000ff1e03f */
[----:B------:R-:W-:Y:S02]  /*0110*/  UIADD3 UR6, UP1, UR6, 0x1f0, URZ ;  /* 0x000001f006067890 */ /* 0x000fe4000ff3e03f */
[----:B------:R-:W-:Y:S02]  /*0120*/  UIADD3.X UR9, URZ, UR7, URZ, UP0, !UPT ;  /* 0x000000073f097290 */ /* 0x000fe400087fe43f */
[----:B------:R-:W-:-:S07]  /*0130*/  UIADD3.X UR7, URZ, UR7, URZ, UP1, !UPT ;  /* 0x000000073f077290 */ /* 0x000fce0008ffe43f */
[----:B------:R0:W-:Y:S02]  /*0140*/  UTMACCTL.PF [UR8] ;  /* 0x00000000080079b9 */ /* 0x0001e40008040000 */
[----:B------:R0:W-:Y:S02]  /*0150*/  UTMACCTL.PF [UR6] ;  /* 0x00000000060079b9 */ /* 0x0001e40008040000 */
[----:B0-----:R-:W-:Y:S01]  /*0160*/  NOP ;  /* 0x0000000000007918 */ /* 0x001fe20000000000 */
.L_x_1:
[----:B------:R-:W-:Y:S05]  /*0170*/  BSYNC B0 ;  /* 0x0000000000007941 */ /* 0x000fea0003800000 */
.L_x_0:
[----:B------:R-:W0:Y:S01]  /*0180*/  SHFL.IDX PT, R5, R2, RZ, 0x1f ;  /* 0x00001fff02057589 */ /* 0x000e2200000e0000 */
[----:B--2---:R-:W-:Y:S01]  /*0190*/  R2UR UR13, R4 ;  /* 0x00000000040d72ca */ /* 0x004fe200000e0000 */
[----:B------:R-:W-:-:S04]  /*01a0*/  UISETP.NE.AND UP0, UPT, UR4, 0x3, UPT ;  /* 0x000000030400788c */ /* 0x000fc8000bf05270 */
[----:B------:R-:W-:-:S08]  /*01b0*/  UISETP.EQ.OR UP0, UPT, UR4, URZ, !UP0 ;  /* 0x0000003f0400728c */ /* 0x000fd0000c702670 */
[----:B------:R-:W-:Y:S02]  /*01c0*/  UIADD3 UR12, UR13, -0x1, URZ ;  /* 0xffffffff0d0c7890 */ /* 0x000fe4000fffe03f */
[----:B------:R-:W-:Y:S02]  /*01d0*/  UISETP.EQ.AND UP0, UPT, UR13, URZ, UP0 ;  /* 0x0000003f0d00728c */ /* 0x000fe40008702270 */
[----:B------:R-:W-:Y:S02]  /*01e0*/  UISETP.GE.U32.AND UP1, UPT, UR12, 0x2, UPT ;  /* 0x000000020c00788c */ /* 0x000fe4000bf26070 */
[----:B------:R-:W-:Y:S01]  /*01f0*/  USEL UR42, URZ, 0x1, !UP0 ;  /* 0x000000013f2a7887 */ /* 0x000fe2000c000000 */
[----:B0-----:R-:W-:-:S03]  /*0200*/  ISETP.NE.AND P0, PT, R5, RZ, PT ;  /* 0x000000ff0500720c */ /* 0x001fc60003f05270 */
[----:B------:R-:W-:-:S10]  /*0210*/  USEL UR42, UR42, 0x2, UP1 ;  /* 0x000000022a2a7887 */ /* 0x000fd40008800000 */
[----:B------:R-:W-:Y:S05]  /*0220*/  @P0 BRA `(.L_x_2) ;  /* 0x0000000000b40947 */ /* 0x000fea0003800000 */
[----:B------:R-:W-:Y:S01]  /*0230*/  ELECT P0, URZ, PT ;  /* 0x00000000003f782f */ /* 0x000fe20003800000 */
[----:B------:R-:W-:-:S12]  /*0240*/  BSSY B0, `(.L_x_2) ;  /* 0x000002b000007945 */ /* 0x000fd80003800000 */
[----:B------:R-:W-:Y:S05]  /*0250*/  @!P0 BRA `(.L_x_3) ;  /* 0x0000000000a48947 */ /* 0x000fea0003800000 */
[----:B------:R-:W0:Y:S01]  /*0260*/  S2UR UR6, SR_CgaCtaId ;  /* 0x00000000000679c3 */ /* 0x000e220000008800 */
[----:B------:R-:W-:Y:S01]  /*0270*/  UMOV UR5, 0x400 ;  /* 0x0000040000057882 */ /* 0x000fe20000000000 */
[----:B------:R-:W-:Y:S01]  /*0280*/  UMOV UR7, 0x1 ;  /* 0x0000000100077882 */ /* 0x000fe20000000000 */
[----:B------:R-:W-:Y:S02]  /*0290*/  UMOV UR8, 0x80 ;  /* 0x0000008000087882 */ /* 0x000fe40000000000 */
[----:B------:R-:W-:-:S04]  /*02a0*/  UIADD3 UR8, -UR8, 0x100000, URZ ;  /* 0x0010000008087890 */ /* 0x000fc8000fffe13f */
[----:B------:R-:W-:Y:S02]  /*02b0*/  USHF.L.U32 UR9, UR8, 0xb, URZ ;  /* 0x0000000b08097899 */ /* 0x000fe4000800063f */
[----:B------:R-:W-:Y:S02]  /*02c0*/  USHF.L.U32 UR8, UR8, 0x1, URZ ;  /* 0x0000000108087899 */ /* 0x000fe4000800063f */
[----:B0-----:R-:W-:Y:S02]  /*02d0*/  ULEA UR5, UR6, UR5, 0x18 ;  /* 0x0000000506057291 */ /* 0x001fe4000f8ec03f */
[----:B------:R-:W-:-:S04]  /*02e0*/  UIADD3 UR6, -UR7, 0x100000, URZ ;  /* 0x0010000007067890 */ /* 0x000fc8000fffe13f */
[----:B------:R-:W-:Y:S02]  /*02f0*/  USHF.L.U32 UR7, UR6, 0xb, URZ ;  /* 0x0000000b06077899 */ /* 0x000fe4000800063f */
[----:B------:R-:W-:Y:S01]  /*0300*/  USHF.L.U32 UR6, UR6, 0x1, URZ ;  /* 0x0000000106067899 */ /* 0x000fe2000800063f */
[----:B------:R-:W0:Y:S11]  /*0310*/  FENCE.VIEW.ASYNC.S ;  /* 0x00000000000073c6 */ /* 0x000e360000000000 */
[----:B0-----:R0:W1:Y:S01]  /*0320*/  SYNCS.EXCH.64 URZ, [UR5], UR6 ;  /* 0x00000006053f75b2 */ /* 0x0010620008000100 */
[----:B------:R0:W2:Y:S01]  /*0330*/  SYNCS.EXCH.64 URZ, [UR5+0x70], UR8 ;  /* 0x00007008053f75b2 */ /* 0x0000a20008000100 */
[----:B------:R0:W3:Y:S01]  /*0340*/  SYNCS.EXCH.64 URZ, [UR5+0x8], UR6 ;  /* 0x00000806053f75b2 */ /* 0x0000e20008000100 */
[----:B------:R0:W4:Y:S01]  /*0350*/  SYNCS.EXCH.64 URZ, [UR5+0x78], UR8 ;  /* 0x00007808053f75b2 */ /* 0x0001220008000100 */
[----:B------:R0:W0:Y:S01]  /*0360*/  SYNCS.EXCH.64 URZ, [UR5+0x10], UR6 ;  /* 0x00001006053f75b2 */ /* 0x0000220008000100 */
        /* <DEDUP_REMOVED lines=23> */
[----:B-1234-:R-:W-:Y:S01]  /*04e0*/  NOP ;  /* 0x0000000000007918 */ /* 0x01efe20000000000 */
.L_x_3:
[----:B0-----:R-:W-:Y:S05]  /*04f0*/  BSYNC B0 ;  /* 0x0000000000007941 */ /* 0x001fea0003800000 */
.L_x_2:
[----:B------:R-:W0:Y:S01]  /*0500*/  SHFL.IDX PT, R5, R2, RZ, 0x1f ;  /* 0x00001fff02057589 */ /* 0x000e2200000e0000 */
[----:B------:R-:W-:Y:S01]  /*0510*/  ELECT P0, URZ, PT ;  /* 0x00000000003f782f */ /* 0x000fe20003800000 */
[----:B------:R-:W-:Y:S01]  /*0520*/  NOP ;  /* 0x0000000000007918 */ /* 0x000fe20000000000 */
[----:B------:R-:W-:Y:S01]  /*0530*/  ELECT P1, URZ, PT ;  /* 0x00000000003f782f */ /* 0x000fe20003820000 */
[----:B------:R-:W1:Y:S01]  /*0540*/  SHFL.IDX PT, R4, R2, RZ, 0x1f ;  /* 0x00001fff02047589 */ /* 0x000e6200000e0000 */
[----:B------:R-:W-:Y:S01]  /*0550*/  UMOV UR6, 0x20 ;  /* 0x0000002000067882 */ /* 0x000fe20000000000 */
[----:B------:R-:W-:Y:S01]  /*0560*/  UMOV UR9, 0x80 ;  /* 0x0000008000097882 */ /* 0x000fe20000000000 */
[----:B------:R-:W-:Y:S01]  /*0570*/  NOP ;  /* 0x0000000000007918 */ /* 0x000fe20000000000 */
[----:B------:R2:W3:Y:S01]  /*0580*/  SHFL.IDX PT, R12, R3, RZ, 0x1f ;  /* 0x00001fff030c7589 */ /* 0x0004e200000e0000 */
[----:B------:R-:W-:Y:S01]  /*0590*/  ULDC.64 UR36, c[0x0][0x208] ;  /* 0x0000820000247ab9 */ /* 0x000fe20000000a00 */
[----:B--2---:R-:W-:-:S04]  /*05a0*/  SHF.R.S32.HI R3, RZ, 0x1f, R0 ;  /* 0x0000001fff037819 */ /* 0x004fc80000011400 */
[----:B------:R-:W-:Y:S02]  /*05b0*/  LEA.HI R3, R3, R0, RZ, 0x7 ;  /* 0x0000000003037211 */ /* 0x000fe400078f38ff */
[----:B0-----:R-:W-:Y:S02]  /*05c0*/  ISETP.NE.OR P0, PT, R5, RZ, !P0 ;  /* 0x000000ff0500720c */ /* 0x001fe40004705670 */
[----:B------:R-:W-:Y:S02]  /*05d0*/  LOP3.LUT R3, R3, 0xffffff80, RZ, 0xc0, !PT ;  /* 0xffffff8003037812 */ /* 0x000fe400078ec0ff */
[----:B-1----:R-:W-:-:S03]  /*05e0*/  ISETP.NE.OR P1, PT, R4, RZ, !P1 ;  /* 0x000000ff0400720c */ /* 0x002fc60004f25670 */
[----:B------:R-:W-:-:S06]  /*05f0*/  IMAD.IADD R23, R0, 0x1, -R3 ;  /* 0x0000000100177824 */ /* 0x000fcc00078e0a03 */
[----:B------:R-:W-:-:S04]  /*0600*/  VOTEU.ALL UP0, P0 ;  /* 0x00000000003f7886 */ /* 0x000fc80000000000 */
[----:B------:R-:W-:Y:S01]  /*0610*/  VOTEU.ALL UP1, P1 ;  /* 0x00000000003f7886 */ /* 0x000fe20000820000 */
[----:B------:R-:W0:Y:S01]  /*0620*/  @!UP0 S2UR UR8, SR_CgaCtaId ;  /* 0x00000000000889c3 */ /* 0x000e220000008800 */
[----:B------:R-:W-:Y:S01]  /*0630*/  @!UP0 UMOV UR5, 0x400 ;  /* 0x0000040000058882 */ /* 0x000fe20000000000 */
[----:B------:R-:W-:-:S04]  /*0640*/  @!UP0 UIADD3 UR6, -UR6, 0x100000, URZ ;  /* 0x0010000006068890 */ /* 0x000fc8000fffe13f */
[----:B------:R-:W-:Y:S02]  /*0650*/  @!UP0 USHF.L.U32 UR7, UR6, 0xb, URZ ;  /* 0x0000000b06078899 */ /* 0x000fe4000800063f */
[----:B------:R-:W-:Y:S01]  /*0660*/  @!UP0 USHF.L.U32 UR6, UR6, 0x1, URZ ;  /* 0x0000000106068899 */ /* 0x000fe2000800063f */
[----:B------:R-:W-:Y:S01]  /*0670*/  @!UP1 UMOV UR10, 0x400 ;  /* 0x00000400000a9882 */ /* 0x000fe20000000000 */
[----:B------:R-:W-:Y:S01]  /*0680*/  VOTEU.ALL UP2, P1 ;  /* 0x00000000003f7886 */ /* 0x000fe20000840000 */
[----:B------:R-:W-:Y:S01]  /*0690*/  VOTEU.ALL UP3, P1 ;  /* 0x00000000003f7886 */ /* 0x000fe20000860000 */
[----:B------:R-:W-:Y:S01]  /*06a0*/  VOTEU.ALL UP4, P1 ;  /* 0x00000000003f7886 */ /* 0x000fe20000880000 */
[----:B------:R-:W1:Y:S01]  /*06b0*/  @!UP1 S2UR UR11, SR_CgaCtaId ;  /* 0x00000000000b99c3 */ /* 0x000e620000008800 */
[----:B------:R-:W-:Y:S01]  /*06c0*/  VOTEU.ALL UP5, P1 ;  /* 0x00000000003f7886 */ /* 0x000fe200008a0000 */
[----:B------:R-:W-:Y:S01]  /*06d0*/  ISETP.NE.AND P1, PT, RZ, UR13, PT ;  /* 0x0000000dff007c0c */ /* 0x000fe2000bf25270 */
[----:B0-----:R-:W-:-:S02]  /*06e0*/  @!UP0 ULEA UR5, UR8, UR5, 0x18 ;  /* 0x0000000508058291 */ /* 0x001fc4000f8ec03f */
[----:B------:R-:W-:-:S04]  /*06f0*/  @!UP1 UIADD3 UR8, -UR9, 0x100000, URZ ;  /* 0x0010000009089890 */ /* 0x000fc8000fffe13f */
[----:B------:R-:W-:Y:S02]  /*0700*/  @!UP1 USHF.L.U32 UR9, UR8, 0xb, URZ ;  /* 0x0000000b08099899 */ /* 0x000fe4000800063f */
[----:B------:R-:W-:Y:S01]  /*0710*/  @!UP1 USHF.L.U32 UR8, UR8, 0x1, URZ ;  /* 0x0000000108089899 */ /* 0x000fe2000800063f */
[----:B------:R-:W-:Y:S01]  /*0720*/  VOTEU.ALL UP0, P0 ;  /* 0x00000000003f7886 */ /* 0x000fe20000000000 */
[----:B-1----:R-:W-:Y:S01]  /*0730*/  @!UP1 ULEA UR10, UR11, UR10, 0x18 ;  /* 0x0000000a0b0a9291 */ /* 0x002fe2000f8ec03f */
[----:B------:R-:W-:Y:S01]  /*0740*/  VOTEU.ALL UP1, P0 ;  /* 0x00000000003f7886 */ /* 0x000fe20000020000 */
[----:B------:R-:W0:Y:S02]  /*0750*/  FENCE.VIEW.ASYNC.S ;  /* 0x00000000000073c6 */ /* 0x000e240000000000 */
[----:B0-----:R-:W0:Y:S02]  /*0760*/  @!UP0 SYNCS.EXCH.64 URZ, [UR5+0x110], UR6 ;  /* 0x00011006053f85b2 */ /* 0x001e240008000100 */
[----:B------:R1:W0:Y:S01]  /*0770*/  @!UP1 SYNCS.EXCH.64 URZ, [UR5+0x118], UR6 ;  /* 0x00011806053f95b2 */ /* 0x0002220008000100 */
[----:B------:R-:W-:Y:S01]  /*0780*/  NOP ;  /* 0x0000000000007918 */ /* 0x000fe20000000000 */
[----:B-1----:R-:W-:-:S02]  /*0790*/  ULDC.64 UR6, c[0x0][0x598] ;  /* 0x0001660000067ab9 */ /* 0x002fc40000000a00 */
[----:B------:R-:W-:Y:S02]  /*07a0*/  ISETP.NE.U32.AND P0, PT, RZ, UR6, PT ;  /* 0x00000006ff007c0c */ /* 0x000fe4000bf05070 */
[----:B------:R1:W0:Y:S02]  /*07b0*/  @!UP2 SYNCS.EXCH.64 URZ, [UR10+0xf0], UR8 ;  /* 0x0000f0080a3fa5b2 */ /* 0x0002240008000100 */
[----:B------:R-:W-:Y:S01]  /*07c0*/  ISETP.NE.AND.EX P0, PT, RZ, UR7, PT, P0 ;  /* 0x00000007ff007c0c */ /* 0x000fe2000bf05300 */
[----:B------:R1:W0:Y:S01]  /*07d0*/  @!UP3 SYNCS.EXCH.64 URZ, [UR10+0xf8], UR8 ;  /* 0x0000f8080a3fb5b2 */ /* 0x0002220008000100 */
[----:B------:R1:W0:Y:S01]  /*07e0*/  @!UP4 SYNCS.EXCH.64 URZ, [UR10+0x100], UR8 ;  /* 0x000100080a3fc5b2 */ /* 0x0002220008000100 */
[----:B------:R1:W0:Y:S01]  /*07f0*/  @!UP5 SYNCS.EXCH.64 URZ, [UR10+0x108], UR8 ;  /* 0x000108080a3fd5b2 */ /* 0x0002220008000100 */
[----:B------:R-:W-:Y:S01]  /*0800*/  NOP ;  /* 0x0000000000007918 */ /* 0x000fe20000000000 */
[----:B0-----:R-:W-:Y:S08]  /*0810*/  BAR.SYNC.DEFER_BLOCKING 0x0 ;  /* 0x0000000000007b1d */ /* 0x001ff00000010000 */
[----:B-1-3--:R-:W-:Y:S05]  /*0820*/  @!P0 BRA `(.L_x_4) ;  /* 0x00000000001c8947 */ /* 0x00afea0003800000 */
[----:B------:R-:W0:Y:S02]  /*0830*/  LDC.64 R2, c[0x0][0x598] ;  /* 0x00016600ff027b82 */ /* 0x000e240000000a00 */
[----:B0-----:R-:W2:Y:S02]  /*0840*/  LDG.E.64 R2, desc[UR36][R2.64] ;  /* 0x0000002402027981 */ /* 0x001ea4000c1e1b00 */
[----:B--2---:R-:W-:-:S04]  /*0850*/  ISETP.NE.U32.AND P0, PT, R2, RZ, PT ;  /* 0x000000ff0200720c */ /* 0x004fc80003f05070 */
[----:B------:R-:W-:-:S13]  /*0860*/  ISETP.NE.AND.EX P0, PT, R3, RZ, PT, P0 ;  /* 0x000000ff0300720c */ /* 0x000fda0003f05300 */
[----:B------:R-:W-:Y:S05]  /*0870*/  @!P0 BRA `(.L_x_4) ;  /* 0x0000000000088947 */ /* 0x000fea0003800000 */
[----:B------:R1:W5:Y:S01]  /*0880*/  LD.E R56, desc[UR36][R2.64] ;  /* 0x0000002402387980 */ /* 0x000362000c101900 */
[----:B------:R-:W-:Y:S05]  /*0890*/  BRA `(.L_x_5) ;  /* 0x0000000000247947 */ /* 0x000fea0003800000 */
.L_x_4:
[----:B------:R-:W-:Y:S02]  /*08a0*/  ULDC.64 UR6, c[0x0][0x588] ;  /* 0x0001620000067ab9 */ /* 0x000fe40000000a00 */
[----:B------:R-:W-:-:S04]  /*08b0*/  ISETP.NE.U32.AND P0, PT, RZ, UR6, PT ;  /* 0x00000006ff007c0c */ /* 0x000fc8000bf05070 */
[----:B------:R-:W-:-:S13]  /*08c0*/  ISETP.NE.AND.EX P0, PT, RZ, UR7, PT, P0 ;  /* 0x00000007ff007c0c */ /* 0x000fda000bf05300 */
[----:B------:R-:W-:Y:S05]  /*08d0*/  @!P0 BRA `(.L_x_6) ;  /* 0x00000000000c8947 */ /* 0x000fea0003800000 */
[----:B------:R-:W0:Y:S02]  /*08e0*/  LDC.64 R56, c[0x0][0x588] ;  /* 0x00016200ff387b82 */ /* 0x000e240000000a00 */
[----:B0-----:R0:W5:Y:S01]  /*08f0*/  LDG.E R56, desc[UR36][R56.64] ;  /* 0x0000002438387981 */ /* 0x001162000c1e1900 */
[----:B------:R-:W-:Y:S05]  /*0900*/  BRA `(.L_x_5) ;  /* 0x0000000000087947 */ /* 0x000fea0003800000 */
.L_x_6:
[----:B------:R-:W-:Y:S02]  /*0910*/  ULDC UR5, c[0x0][0x580] ;  /* 0x0001600000057ab9 */ /* 0x000fe40000000800 */
[----:B------:R-:W-:-:S07]  /*0920*/  IMAD.U32 R56, RZ, RZ, UR5 ;  /* 0x00000005ff387e24 */ /* 0x000fce000f8e00ff */
.L_x_5:
[----:B------:R-:W-:Y:S02]  /*0930*/  ULDC.64 UR6, c[0x0][0x5a0] ;  /* 0x0001680000067ab9 */ /* 0x000fe40000000a00 */
[----:B------:R-:W-:-:S04]  /*0940*/  ISETP.NE.U32.AND P0, PT, RZ, UR6, PT ;  /* 0x00000006ff007c0c */ /* 0x000fc8000bf05070 */
[----:B------:R-:W-:-:S13]  /*0950*/  ISETP.NE.AND.EX P0, PT, RZ, UR7, PT, P0 ;  /* 0x00000007ff007c0c */ /* 0x000fda000bf05300 */
[----:B------:R-:W-:Y:S05]  /*0960*/  @!P0 BRA `(.L_x_7) ;  /* 0x00000000001c8947 */ /* 0x000fea0003800000 */
[----:B-1----:R-:W1:Y:S02]  /*0970*/  LDC.64 R2, c[0x0][0x5a0] ;  /* 0x00016800ff027b82 */ /* 0x002e640000000a00 */
[----:B-1----:R-:W2:Y:S02]  /*0980*/  LDG.E.64 R2, desc[UR36][R2.64] ;  /* 0x0000002402027981 */ /* 0x002ea4000c1e1b00 */
[----:B--2---:R-:W-:-:S04]  /*0990*/  ISETP.NE.U32.AND P0, PT, R2, RZ, PT ;  /* 0x000000ff0200720c */ /* 0x004fc80003f05070 */
[----:B------:R-:W-:-:S13]  /*09a0*/  ISETP.NE.AND.EX P0, PT, R3, RZ, PT, P0 ;  /* 0x000000ff0300720c */ /* 0x000fda0003f05300 */
[----:B------:R-:W-:Y:S05]  /*09b0*/  @!P0 BRA `(.L_x_7) ;  /* 0x0000000000088947 */ /* 0x000fea0003800000 */
[----:B0-----:R2:W5:Y:S01]  /*09c0*/  LD.E R57, desc[UR36][R2.64] ;  /* 0x0000002402397980 */ /* 0x001562000c101900 */
[----:B------:R-:W-:Y:S05]  /*09d0*/  BRA `(.L_x_8) ;  /* 0x0000000000247947 */ /* 0x000fea0003800000 */
.L_x_7:
[----:B------:R-:W-:Y:S02]  /*09e0*/  ULDC.64 UR6, c[0x0][0x590] ;  /* 0x0001640000067ab9 */ /* 0x000fe40000000a00 */
[----:B------:R-:W-:-:S04]  /*09f0*/  ISETP.NE.U32.AND P0, PT, RZ, UR6, PT ;  /* 0x00000006ff007c0c */ /* 0x000fc8000bf05070 */
[----:B------:R-:W-:-:S13]  /*0a00*/  ISETP.NE.AND.EX P0, PT, RZ, UR7, PT, P0 ;  /* 0x00000007ff007c0c */ /* 0x000fda000bf05300 */
[----:B------:R-:W-:Y:S05]  /*0a10*/  @!P0 BRA `(.L_x_9) ;  /* 0x00000000000c8947 */ /* 0x000fea0003800000 */
[----:B-1----:R-:W0:Y:S02]  /*0a20*/  LDC.64 R2, c[0x0][0x590] ;  /* 0x00016400ff027b82 */ /* 0x002e240000000a00 */
[----:B0-----:R0:W5:Y:S01]  /*0a30*/  LDG.E R57, desc[UR36][R2.64] ;  /* 0x0000002402397981 */ /* 0x001162000c1e1900 */
[----:B------:R-:W-:Y:S05]  /*0a40*/  BRA `(.L_x_8) ;  /* 0x0000000000087947 */ /* 0x000fea0003800000 */
.L_x_9:
[----:B------:R-:W-:Y:S02]  /*0a50*/  ULDC UR5, c[0x0][0x584] ;  /* 0x0001610000057ab9 */ /* 0x000fe40000000800 */
[----:B0-----:R-:W-:-:S07]  /*0a60*/  IMAD.U32 R57, RZ, RZ, UR5 ;  /* 0x00000005ff397e24 */ /* 0x001fce000f8e00ff */
.L_x_8:
[----:B012---:R-:W0:Y:S01]  /*0a70*/  LDC R2, c[0x0][0x65c] ;  /* 0x00019700ff027b82 */ /* 0x007e220000000800 */
[----:B------:R-:W1:Y:S01]  /*0a80*/  S2R R13, SR_CTAID.Y ;  /* 0x00000000000d7919 */ /* 0x000e620000002600 */
[----:B------:R-:W-:Y:S01]  /*0a90*/  UISETP.NE.AND UP0, UPT, UR13, 0x2, UPT ;  /* 0x000000020d00788c */ /* 0x000fe2000bf05270 */
[----:B------:R-:W-:Y:S01]  /*0aa0*/  IMAD.MOV.U32 R5, RZ, RZ, RZ ;  /* 0x000000ffff057224 */ /* 0x000fe200078e00ff */
[----:B------:R-:W-:Y:S01]  /*0ab0*/  ULDC UR5, c[0x0][0x28c] ;  /* 0x0000a30000057ab9 */ /* 0x000fe20000000800 */
[----:B------:R-:W2:Y:S01]  /*0ac0*/  S2R R4, SR_CTAID.X ;  /* 0x0000000000047919 */ /* 0x000ea20000002500 */
[----:B------:R-:W-:Y:S02]  /*0ad0*/  UIADD3 UR5, UR5, 0x7f, URZ ;  /* 0x0000007f05057890 */ /* 0x000fe4000fffe03f */
[----:B------:R-:W-:Y:S01]  /*0ae0*/  PLOP3.LUT P0, PT, PT, PT, UP0, 0x80, 0x0 ;  /* 0x000000000000781c */ /* 0x000fe20003f0f008 */
[----:B------:R-:W-:Y:S01]  /*0af0*/  UMOV UR41, URZ ;  /* 0x0000003f00297c82 */ /* 0x000fe20008000000 */
[----:B------:R-:W-:Y:S01]  /*0b00*/  USHF.R.S32.HI UR8, URZ, 0x1f, UR5 ;  /* 0x0000001f3f087899 */ /* 0x000fe20008011405 */
[----:B------:R-:W-:Y:S01]  /*0b10*/  UMOV UR40, URZ ;  /* 0x0000003f00287c82 */ /* 0x000fe20008000000 */
[----:B------:R-:W-:-:S02]  /*0b20*/  ULDC.64 UR10, c[0x0][0x650] ;  /* 0x00019400000a7ab9 */ /* 0x000fc40000000a00 */
[----:B------:R-:W-:-:S04]  /*0b30*/  ULEA.HI UR8, UR8, UR5, URZ, 0x7 ;  /* 0x0000000508087291 */ /* 0x000fc8000f8f383f */
[----:B------:R-:W-:Y:S01]  /*0b40*/  USHF.R.S32.HI UR43, URZ, 0x7, UR8 ;  /* 0x000000073f2b7899 */ /* 0x000fe20008011408 */
[----:B0-----:R-:W-:-:S04]  /*0b50*/  ISETP.NE.AND P2, PT, R2, 0x1, PT ;  /* 0x000000010200780c */ /* 0x001fc80003f45270 */
[----:B------:R-:W-:-:S09]  /*0b60*/  P2R R3, PR, RZ, 0x4 ;  /* 0x00000004ff037803 */ /* 0x000fd20000000000 */
[----:B------:R-:W2:Y:S01]  /*0b70*/  @P2 LDC R17, c[0x0][0x10] ;  /* 0x00000400ff112b82 */ /* 0x000ea20000000800 */
[----:B-1----:R-:W-:Y:S02]  /*0b80*/  @P2 IMAD.MOV.U32 R6, RZ, RZ, R13 ;  /* 0x000000ffff062224 */ /* 0x002fe400078e000d */
[----:B------:R-:W-:-:S05]  /*0b90*/  @P2 IMAD.MOV.U32 R7, RZ, RZ, RZ ;  /* 0x000000ffff072224 */ /* 0x000fca00078e00ff */
[----:B------:R-:W0:Y:S01]  /*0ba0*/  @!P2 LDC R3, c[0x0][0xc] ;  /* 0x00000300ff03ab82 */ /* 0x000e220000000800 */
[----:B------:R-:W-:Y:S01]  /*0bb0*/  ULDC UR6, c[0x0][0xc] ;  /* 0x0000030000067ab9 */ /* 0x000fe20000000800 */
[----:B------:R-:W-:Y:S01]  /*0bc0*/  ULDC UR7, c[0x0][0x10] ;  /* 0x0000040000077ab9 */ /* 0x000fe20000000800 */
[----:B------:R-:W-:Y:S01]  /*0bd0*/  ULDC UR5, c[0x0][0x14] ;  /* 0x0000050000057ab9 */ /* 0x000fe20000000800 */
[----:B------:R-:W-:-:S04]  /*0be0*/  UIMAD.WIDE.U32 UR6, UR6, UR7, URZ ;  /* 0x00000007060672a5 */ /* 0x000fc8000f8e003f */
[----:B------:R-:W-:Y:S02]  /*0bf0*/  UIMAD.WIDE.U32 UR38, UR6, UR5, URZ ;  /* 0x00000005062672a5 */ /* 0x000fe4000f8e003f */
[----:B------:R-:W-:-:S04]  /*0c00*/  UIMAD UR44, UR7, UR5, URZ ;  /* 0x00000005072c72a4 */ /* 0x000fc8000f8e023f */
[----:B------:R-:W-:Y:S01]  /*0c10*/  UIADD3 UR44, UR39, UR44, URZ ;  /* 0x0000002c272c7290 */ /* 0x000fe2000fffe03f */
[----:B--2---:R-:W-:-:S04]  /*0c20*/  @P2 IMAD.WIDE.U32 R16, R4, R17, R6 ;  /* 0x0000001104102225 */ /* 0x004fc800078e0006 */
[----:B0-----:R-:W-:-:S04]  /*0c30*/  @!P2 IMAD.WIDE.U32 R6, R3, R13, R4 ;  /* 0x0000000d0306a225 */ /* 0x001fc800078e0004 */
[----:B------:R-:W-:Y:S02]  /*0c40*/  @P2 IMAD.MOV.U32 R3, RZ, RZ, RZ ;  /* 0x000000ffff032224 */ /* 0x000fe400078e00ff */
[----:B------:R-:W-:Y:S02]  /*0c50*/  @!P2 IMAD.MOV.U32 R16, RZ, RZ, R6 ;  /* 0x000000ffff10a224 */ /* 0x000fe400078e0006 */
[----:B------:R-:W-:Y:S02]  /*0c60*/  @P2 IMAD.IADD R17, R17, 0x1, R3 ;  /* 0x0000000111112824 */ /* 0x000fe400078e0203 */
[----:B------:R-:W-:Y:S01]  /*0c70*/  @!P2 IMAD.MOV.U32 R17, RZ, RZ, R7 ;  /* 0x000000ffff11a224 */ /* 0x000fe200078e0007 */
[----:B------:R-:W-:Y:S06]  /*0c80*/  @P0 BRA `(.L_x_10) ;  /* 0x0000000000240947 */ /* 0x000fec0003800000 */
[----:B------:R-:W-:Y:S01]  /*0c90*/  USHF.R.U32.HI UR6, URZ, 0x1, UR43 ;  /* 0x000000013f067899 */ /* 0x000fe2000801162b */
[----:B------:R-:W-:Y:S01]  /*0ca0*/  IADD3 R16, P0, R16, UR38, RZ ;  /* 0x0000002610107c10 */ /* 0x000fe2000ff1e0ff */
[----:B------:R-:W-:Y:S02]  /*0cb0*/  UISETP.GE.U32.AND UP0, UPT, UR43, 0xe, UPT ;  /* 0x0000000e2b00788c */ /* 0x000fe4000bf06070 */
[----:B------:R-:W-:Y:S01]  /*0cc0*/  UIMAD.WIDE.U32 UR6, UR6, -0x6db6db6d, URZ ;  /* 0x92492493060678a5 */ /* 0x000fe2000f8e003f */
[----:B------:R-:W-:Y:S01]  /*0cd0*/  IADD3.X R17, R17, UR44, RZ, P0, !PT ;  /* 0x0000002c11117c10 */ /* 0x000fe200087fe4ff */
[----:B------:R-:W-:Y:S02]  /*0ce0*/  UMOV UR40, URZ ;  /* 0x0000003f00287c82 */ /* 0x000fe40008000000 */
[----:B------:R-:W-:-:S04]  /*0cf0*/  USHF.R.U32.HI UR6, URZ, 0x2, UR7 ;  /* 0x000000023f067899 */ /* 0x000fc80008011607 */
[----:B------:R-:W-:Y:S02]  /*0d00*/  UIMAD UR41, UR6, -0xe, UR43 ;  /* 0xfffffff2062978a4 */ /* 0x000fe4000f8e022b */
[----:B------:R-:W-:-:S12]  /*0d10*/  @UP0 ULOP3.LUT UR40, UR6, 0x1, URZ, 0xc0, !UPT ;  /* 0x0000000106280892 */ /* 0x000fd8000f8ec03f */
.L_x_10:
[----:B------:R-:W-:Y:S01]  /*0d20*/  ISETP.GE.U32.AND P0, PT, R16, UR10, PT ;  /* 0x0000000a10007c0c */ /* 0x000fe2000bf06070 */
[----:B------:R-:W-:Y:S01]  /*0d30*/  IMAD.MOV.U32 R22, RZ, RZ, -0x1 ;  /* 0xffffffffff167424 */ /* 0x000fe200078e00ff */
[----:B------:R-:W-:Y:S01]  /*0d40*/  PRMT R3, RZ, 0x7610, R3 ;  /* 0x00007610ff037816 */ /* 0x000fe20000000003 */
[----:B------:R-:W-:Y:S01]  /*0d50*/  IMAD.MOV.U32 R19, RZ, RZ, -0x1 ;  /* 0xffffffffff137424 */ /* 0x000fe200078e00ff */
[----:B------:R-:W-:Y:S01]  /*0d60*/  ISETP.GE.U32.AND.EX P0, PT, R17, UR11, PT, P0 ;  /* 0x0000000b11007c0c */ /* 0x000fe2000bf06100 */
[----:B------:R-:W-:-:S12]  /*0d70*/  IMAD.MOV.U32 R18, RZ, RZ, -0x1 ;  /* 0xffffffffff127424 */ /* 0x000fd800078e00ff */
[----:B------:R-:W-:Y:S05]  /*0d80*/  @P0 BRA `(.L_x_11) ;  /* 0x0000000400580947 */ /* 0x000fea0003800000 */
[----:B------:R-:W0:Y:S01]  /*0d90*/  LDC.64 R18, c[0x0][0x628] ;  /* 0x00018a00ff127b82 */ /* 0x000e220000000a00 */
[----:B------:R-:W-:Y:S02]  /*0da0*/  IMAD.MOV.U32 R6, RZ, RZ, R16 ;  /* 0x000000ffff067224 */ /* 0x000fe400078e0010 */
[----:B------:R-:W-:-:S05]  /*0db0*/  IMAD.MOV.U32 R7, RZ, RZ, R17 ;  /* 0x000000ffff077224 */ /* 0x000fca00078e0011 */
[----:B------:R-:W1:Y:S08]  /*0dc0*/  LDC R14, c[0x0][0x630] ;  /* 0x00018c00ff0e7b82 */ /* 0x000e700000000800 */
[----:B------:R-:W2:Y:S01]  /*0dd0*/  LDC.64 R20, c[0x0][0x620] ;  /* 0x00018800ff147b82 */ /* 0x000ea20000000a00 */
[----:B0-----:R-:W-:-:S04]  /*0de0*/  ISETP.NE.U32.AND P0, PT, R18, RZ, PT ;  /* 0x000000ff1200720c */ /* 0x001fc80003f05070 */
[----:B------:R-:W-:-:S13]  /*0df0*/  ISETP.NE.AND.EX P0, PT, R19, RZ, PT, P0 ;  /* 0x000000ff1300720c */ /* 0x000fda0003f05300 */
[----:B-12---:R-:W-:Y:S05]  /*0e00*/  @!P0 BRA `(.L_x_12) ;  /* 0x0000000000288947 */ /* 0x006fea0003800000 */
[----:B------:R-:W0:Y:S02]  /*0e10*/  LDC R3, c[0x0][0x634] ;  /* 0x00018d00ff037b82 */ /* 0x000e240000000800 */
[----:B0-----:R-:W-:-:S05]  /*0e20*/  IADD3 R3, P0, R16, R3, RZ ;  /* 0x0000000310037210 */ /* 0x001fca0007f1e0ff */
[----:B------:R-:W-:-:S04]  /*0e30*/  IMAD.X R15, RZ, RZ, R17, P0 ;  /* 0x000000ffff0f7224 */ /* 0x000fc800000e0611 */
[----:B------:R-:W-:-:S04]  /*0e40*/  IMAD.WIDE.U32 R6, R15, R18, RZ ;  /* 0x000000120f067225 */ /* 0x000fc800078e00ff */
[----:B------:R-:W-:-:S04]  /*0e50*/  IMAD.WIDE.U32 R8, P0, R3, R19, R6 ;  /* 0x0000001303087225 */ /* 0x000fc80007800006 */
[----:B------:R-:W-:-:S04]  /*0e60*/  IMAD.WIDE.U32 R6, R3, R18, RZ ;  /* 0x0000001203067225 */ /* 0x000fc800078e00ff */
[----:B------:R-:W-:Y:S01]  /*0e70*/  IMAD.X R11, RZ, RZ, RZ, P0 ;  /* 0x000000ffff0b7224 */ /* 0x000fe200000e06ff */
[----:B------:R-:W-:Y:S01]  /*0e80*/  IADD3 RZ, P0, R7, R8, RZ ;  /* 0x0000000807ff7210 */ /* 0x000fe20007f1e0ff */
[----:B------:R-:W-:-:S04]  /*0e90*/  IMAD.MOV.U32 R10, RZ, RZ, R9 ;  /* 0x000000ffff0a7224 */ /* 0x000fc800078e0009 */
[----:B------:R-:W-:-:S08]  /*0ea0*/  IMAD.WIDE.U32.X R6, R15, R19, R10, P0 ;  /* 0x000000130f067225 */ /* 0x000fd000000e040a */
.L_x_12:
[-CC-:B------:R-:W-:Y:S01]  /*0eb0*/  SHF.R.U64 R28, R6, R14.reuse, R7.reuse ;  /* 0x0000000e061c7219 */ /* 0x180fe20000001207 */
[----:B------:R-:W0:Y:S01]  /*0ec0*/  LDC R10, c[0x0][0x618] ;  /* 0x00018600ff0a7b82 */ /* 0x000e220000000800 */
[----:B------:R-:W-:Y:S01]  /*0ed0*/  SHF.R.U32.HI R5, RZ, R14, R7 ;  /* 0x0000000eff057219 */ /* 0x000fe20000011607 */
[----:B------:R-:W-:Y:S01]  /*0ee0*/  ULDC UR5, c[0x0][0x150] ;  /* 0x0000540000057ab9 */ /* 0x000fe20000000800 */
[----:B------:R-:W-:Y:S02]  /*0ef0*/  IADD3 R9, P0, RZ, -R28, RZ ;  /* 0x8000001cff097210 */ /* 0x000fe40007f1e0ff */
[----:B------:R-:W-:-:S03]  /*0f00*/  I2FP.F32.U32 R3, R4 ;  /* 0x0000000400037245 */ /* 0x000fc60000201000 */
[----:B------:R-:W1:Y:S01]  /*0f10*/  LDC.64 R24, c[0x0][0x640] ;  /* 0x00019000ff187b82 */ /* 0x000e620000000a00 */
[----:B------:R-:W-:Y:S02]  /*0f20*/  IMAD.X R11, RZ, RZ, ~R5, P0 ;  /* 0x000000ffff0b7224 */ /* 0x000fe400000e0e05 */
[----:B------:R-:W-:Y:S01]  /*0f30*/  FMUL R3, R3, UR5 ;  /* 0x0000000503037c20 */ /* 0x000fe20008400000 */
[----:B------:R-:W-:Y:S01]  /*0f40*/  IMAD.WIDE.U32 R6, R9, R20, R16 ;  /* 0x0000001409067225 */ /* 0x000fe200078e0010 */
[----:B------:R-:W-:-:S03]  /*0f50*/  ULDC UR5, c[0x0][0x154] ;  /* 0x0000550000057ab9 */ /* 0x000fc60000000800 */
[----:B------:R-:W-:Y:S01]  /*0f60*/  IMAD R8, R11, R20, RZ ;  /* 0x000000140b087224 */ /* 0x000fe200078e02ff */
[----:B------:R-:W2:Y:S01]  /*0f70*/  LDC R5, c[0x0][0x144] ;  /* 0x00005100ff057b82 */ /* 0x000ea20000000800 */
[----:B------:R-:W3:Y:S02]  /*0f80*/  F2I.U32.TRUNC.NTZ R3, R3 ;  /* 0x0000000300037305 */ /* 0x000ee4000020f000 */
[----:B------:R-:W-:-:S04]  /*0f90*/  IMAD R9, R9, R21, R8 ;  /* 0x0000001509097224 */ /* 0x000fc800078e0208 */
[----:B------:R-:W-:Y:S01]  /*0fa0*/  IMAD.IADD R7, R7, 0x1, R9 ;  /* 0x0000000107077824 */ /* 0x000fe200078e0209 */
[----:B------:R-:W4:Y:S01]  /*0fb0*/  LDC R14, c[0x0][0x608] ;  /* 0x00018200ff0e7b82 */ /* 0x000f220000000800 */
[----:B------:R-:W-:-:S03]  /*0fc0*/  IMAD.MOV.U32 R9, RZ, RZ, -0x1 ;  /* 0xffffffffff097424 */ /* 0x000fc600078e00ff */
[-C--:B0-----:R-:W-:Y:S02]  /*0fd0*/  SHF.R.U64 R20, R6, R10.reuse, R7 ;  /* 0x0000000a06147219 */ /* 0x081fe40000001207 */
[----:B------:R-:W-:Y:S02]  /*0fe0*/  I2FP.F32.U32 R6, R13 ;  /* 0x0000000d00067245 */ /* 0x000fe40000201000 */
[----:B------:R-:W0:Y:S01]  /*0ff0*/  LDC R22, c[0x0][0x658] ;  /* 0x00019600ff167b82 */ /* 0x000e220000000800 */
[----:B-1----:R-:W-:Y:S01]  /*1000*/  ISETP.NE.U32.AND P0, PT, R24, RZ, PT ;  /* 0x000000ff1800720c */ /* 0x002fe20003f05070 */
[----:B---3--:R-:W-:Y:S01]  /*1010*/  IMAD.MOV R8, RZ, RZ, -R3 ;  /* 0x000000ffff087224 */ /* 0x008fe200078e0a03 */
[----:B------:R-:W-:Y:S01]  /*1020*/  SHF.R.U32.HI R7, RZ, R10, R7 ;  /* 0x0000000aff077219 */ /* 0x000fe20000011607 */
[----:B------:R-:W-:Y:S01]  /*1030*/  FMUL R6, R6, UR5 ;  /* 0x0000000506067c20 */ /* 0x000fe20008400000 */
[----:B------:R-:W-:-:S03]  /*1040*/  ISETP.NE.AND.EX P0, PT, R25, RZ, PT, P0 ;  /* 0x000000ff1900720c */ /* 0x000fc60003f05300 */
[----:B------:R-:W1:Y:S01]  /*1050*/  LDC R18, c[0x0][0x148] ;  /* 0x00005200ff127b82 */ /* 0x000e620000000800 */
[----:B--2---:R-:W-:-:S07]  /*1060*/  IMAD R3, R5, R8, R4 ;  /* 0x0000000805037224 */ /* 0x004fce00078e0204 */
[----:B------:R-:W2:Y:S01]  /*1070*/  LDC R19, c[0x0][0x600] ;  /* 0x00018000ff137b82 */ /* 0x000ea20000000800 */
[-CC-:B----4-:R-:W-:Y:S02]  /*1080*/  SHF.R.U64 R30, R20, R14.reuse, R7.reuse ;  /* 0x0000000e141e7219 */ /* 0x190fe40000001207 */
[----:B------:R-:W-:Y:S01]  /*1090*/  SHF.R.U32.HI R5, RZ, R14, R7 ;  /* 0x0000000eff057219 */ /* 0x000fe20000011607 */
[----:B------:R-:W-:Y:S01]  /*10a0*/  IMAD.MOV.U32 R7, RZ, RZ, 0x1 ;  /* 0x00000001ff077424 */ /* 0x000fe200078e00ff */
[----:B------:R3:W4:Y:S03]  /*10b0*/  F2I.U32.TRUNC.NTZ R14, R6 ;  /* 0x00000006000e7305 */ /* 0x000726000020f000 */
[----:B------:R-:W1:Y:S01]  /*10c0*/  LDC R21, c[0x0][0x648] ;  /* 0x00019200ff157b82 */ /* 0x000e620000000800 */
[-C--:B0-----:R-:W-:Y:S02]  /*10d0*/  SHF.L.U32 R4, R9, R22.reuse, RZ ;  /* 0x0000001609047219 */ /* 0x081fe400000006ff */
[----:B------:R-:W-:-:S02]  /*10e0*/  SHF.R.U64 R32, R30, R22, R5 ;  /* 0x000000161e207219 */ /* 0x000fc40000001205 */
[----:B------:R-:W-:Y:S02]  /*10f0*/  LOP3.LUT R11, RZ, R4, RZ, 0x33, !PT ;  /* 0x00000004ff0b7212 */ /* 0x000fe400078e33ff */
[-C--:B------:R-:W-:Y:S01]  /*1100*/  SHF.R.U32.HI R5, RZ, R22.reuse, R5 ;  /* 0x00000016ff057219 */ /* 0x080fe20000011605 */
[----:B------:R-:W0:Y:S01]  /*1110*/  LDC R27, c[0x0][0x638] ;  /* 0x00018e00ff1b7b82 */ /* 0x000e220000000800 */
[----:B------:R-:W-:Y:S01]  /*1120*/  SHF.L.U32 R10, R7, R22, RZ ;  /* 0x00000016070a7219 */ /* 0x000fe200000006ff */
[----:B------:R-:W-:-:S06]  /*1130*/  IMAD.MOV.U32 R4, RZ, RZ, R32 ;  /* 0x000000ffff047224 */ /* 0x000fcc00078e0020 */
[----:B------:R-:W0:Y:S01]  /*1140*/  LDC R26, c[0x0][0x610] ;  /* 0x00018400ff1a7b82 */ /* 0x000e220000000800 */
[----:B---34-:R-:W-:Y:S05]  /*1150*/  @!P0 BRA `(.L_x_13) ;  /* 0x0000000000288947 */ /* 0x018fea0003800000 */
[----:B------:R-:W3:Y:S02]  /*1160*/  LDC R9, c[0x0][0x64c] ;  /* 0x00019300ff097b82 */ /* 0x000ee40000000800 */
[----:B---3--:R-:W-:-:S05]  /*1170*/  IADD3 R9, P0, R32, R9, RZ ;  /* 0x0000000920097210 */ /* 0x008fca0007f1e0ff */
        /* <DEDUP_REMOVED lines=8> */
.L_x_13:
[----:B-1----:R-:W-:Y:S01]  /*1200*/  SHF.R.U64 R4, R4, R21, R5 ;  /* 0x0000001504047219 */ /* 0x002fe20000001205 */
[----:B--2---:R-:W-:Y:S01]  /*1210*/  VIADD R5, R19, 0xffffffff ;  /* 0xffffffff13057836 */ /* 0x004fe20000000000 */
[----:B------:R-:W-:Y:S01]  /*1220*/  LOP3.LUT R11, R30, R11, RZ, 0xc0, !PT ;  /* 0x0000000b1e0b7212 */ /* 0x000fe200078ec0ff */
[----:B------:R-:W-:Y:S02]  /*1230*/  IMAD.MOV R14, RZ, RZ, -R14 ;  /* 0x000000ffff0e7224 */ /* 0x000fe400078e0a0e */
[----:B------:R-:W-:Y:S01]  /*1240*/  IMAD.MOV R6, RZ, RZ, -R4 ;  /* 0x000000ffff067224 */ /* 0x000fe200078e0a04 */
[----:B------:R-:W-:Y:S01]  /*1250*/  LOP3.LUT R5, R20, R5, RZ, 0xc0, !PT ;  /* 0x0000000514057212 */ /* 0x000fe200078ec0ff */
[----:B------:R-:W-:Y:S02]  /*1260*/  IMAD R10, R10, R4, R11 ;  /* 0x000000040a0a7224 */ /* 0x000fe400078e020b */
[----:B------:R-:W-:Y:S02]  /*1270*/  @P2 IMAD R3, R18, R14, R13 ;  /* 0x0000000e12032224 */ /* 0x000fe400078e020d */
[----:B0-----:R-:W-:-:S02]  /*1280*/  IMAD R4, R6, R27, R32 ;  /* 0x0000001b06047224 */ /* 0x001fc400078e0220 */
[----:B------:R-:W-:Y:S02]  /*1290*/  IMAD R22, R10, R26, R3 ;  /* 0x0000001a0a167224 */ /* 0x000fe400078e0203 */
[----:B------:R-:W-:Y:S02]  /*12a0*/  IMAD R5, R4, R19, R5 ;  /* 0x0000001304057224 */ /* 0x000fe400078e0205 */
[----:B------:R-:W-:Y:S02]  /*12b0*/  IMAD.MOV.U32 R3, RZ, RZ, 0x1 ;  /* 0x00000001ff037424 */ /* 0x000fe400078e00ff */
[----:B------:R-:W-:Y:S01]  /*12c0*/  IMAD.MOV.U32 R18, RZ, RZ, R28 ;  /* 0x000000ffff127224 */ /* 0x000fe200078e001c */
[----:B------:R-:W-:Y:S02]  /*12d0*/  SEL R19, R5, R22, !P2 ;  /* 0x0000001605137207 */ /* 0x000fe40005000000 */
[----:B------:R-:W-:-:S07]  /*12e0*/  SEL R22, R22, R5, !P2 ;  /* 0x0000000516167207 */ /* 0x000fce0005000000 */
.L_x_11:
[----:B------:R-:W-:Y:S05]  /*12f0*/  @!P1 BRA `(.L_x_14) ;  /* 0x0000005400ec9947 */ /* 0x000fea0003800000 */
[----:B------:R-:W-:-:S06]  /*1300*/  UISETP.GT.U32.AND UP0, UPT, UR12, 0x1, UPT ;  /* 0x000000010c00788c */ /* 0x000fcc000bf04070 */
[----:B------:R-:W-:-:S13]  /*1310*/  PLOP3.LUT P0, PT, PT, PT, UP0, 0x80, 0x0 ;  /* 0x000000000000781c */ /* 0x000fda0003f0f008 */
[----:B------:R-:W-:Y:S05]  /*1320*/  @P0 EXIT ;  /* 0x000000000000094d */ /* 0x000fea0003800000 */
.L_x_15:
[----:B------:R-:W-:-:S08]  /*1330*/  NOP ;  /* 0x0000000000007918 */ /* 0x000fd00000000000 */
[----:B------:R-:W0:Y:S02]  /*1340*/  USETMAXREG.TRY_ALLOC.CTAPOOL UP0, 0xe8 ;  /* 0x000000e8000079c8 */ /* 0x000e240008000600 */
[----:B0-----:R-:W-:-:S13]  /*1350*/  PLOP3.LUT P0, PT, PT, PT, UP0, 0x80, 0x0 ;  /* 0x000000000000781c */ /* 0x001fda0003f0f008 */
[----:B------:R-:W-:Y:S05]  /*1360*/  @!P0 BRA `(.L_x_15) ;  /* 0xfffffffc00f08947 */ /* 0x000fea000383ffff */
[----:B------:R-:W-:-:S13]  /*1370*/  LOP3.LUT P0, RZ, R3, 0xff, RZ, 0xc0, !PT ;  /* 0x000000ff03ff7812 */ /* 0x000fda000780c0ff */
[----:B------:R-:W-:Y:S05]  /*1380*/  @!P0 EXIT ;  /* 0x000000000000894d */ /* 0x000fea0003800000 */
[----:B------:R-:W-:Y:S01]  /*1390*/  SHF.R.S32.HI R0, RZ, 0x1f, R23 ;  /* 0x0000001fff007819 */ /* 0x000fe20000011417 */
[----:B------:R-:W-:Y:S01]  /*13a0*/  VIADD R12, R12, 0xffffffff ;  /* 0xffffffff0c0c7836 */ /* 0x000fe20000000000 */
[----:B------:R-:W0:Y:S01]  /*13b0*/  S2UR UR4, SR_CgaCtaId ;  /* 0x00000000000479c3 */ /* 0x000e220000008800 */
[----:B------:R-:W-:Y:S01]  /*13c0*/  UMOV UR46, 0x400 ;  /* 0x00000400002e7882 */ /* 0x000fe20000000000 */
[CC--:B------:R-:W-:Y:S01]  /*13d0*/  LEA.HI R3, R0.reuse, R23.reuse, RZ, 0x2 ;  /* 0x0000001700037211 */ /* 0x0c0fe200078f10ff */
[----:B------:R-:W-:Y:S01]  /*13e0*/  IMAD.MOV.U32 R65, RZ, RZ, 0x70 ;  /* 0x00000070ff417424 */ /* 0x000fe200078e00ff */
[----:B------:R-:W-:Y:S01]  /*13f0*/  LEA.HI R0, R0, R23, RZ, 0x5 ;  /* 0x0000001700007211 */ /* 0x000fe200078f28ff */
[----:B------:R-:W-:Y:S01]  /*1400*/  UIADD3 UR47, UR43, -0x1, URZ ;  /* 0xffffffff2b2f7890 */ /* 0x000fe2000fffe03f */
[----:B------:R-:W-:Y:S01]  /*1410*/  LOP3.LUT R60, R3, 0xfffffffc, RZ, 0xc0, !PT ;  /* 0xfffffffc033c7812 */ /* 0x000fe200078ec0ff */
[----:B------:R-:W-:Y:S01]  /*1420*/  USHF.L.U32 UR48, UR43, 0x1, URZ ;  /* 0x000000012b307899 */ /* 0x000fe2000800063f */
[----:B------:R-:W-:-:S02]  /*1430*/  R2UR UR45, R12 ;  /* 0x000000000c2d72ca */ /* 0x000fc400000e0000 */
[----:B------:R-:W-:Y:S01]  /*1440*/  SHF.R.S32.HI R5, RZ, 0x5, R0 ;  /* 0x00000005ff057819 */ /* 0x000fe20000011400 */
[----:B------:R-:W-:Y:S01]  /*1450*/  IMAD.IADD R60, R23, 0x1, -R60 ;  /* 0x00000001173c7824 */ /* 0x000fe200078e0a3c */
[--C-:B------:R-:W-:Y:S02]  /*1460*/  SHF.R.S32.HI R58, RZ, 0x2, R3.reuse ;  /* 0x00000002ff3a7819 */ /* 0x100fe40000011403 */
[----:B------:R-:W-:Y:S01]  /*1470*/  SHF.R.S32.HI R7, RZ, 0x1f, R3 ;  /* 0x0000001fff077819 */ /* 0x000fe20000011403 */
[----:B------:R-:W-:Y:S01]  /*1480*/  IMAD.SHL.U32 R0, R60, 0x100, RZ ;  /* 0x000001003c007824 */ /* 0x000fe200078e00ff */
[C---:B------:R-:W-:Y:S01]  /*1490*/  LOP3.LUT R3, R5.reuse, 0x1, RZ, 0xc0, !PT ;  /* 0x0000000105037812 */ /* 0x040fe200078ec0ff */
[----:B------:R-:W-:Y:S01]  /*14a0*/  IMAD.SHL.U32 R62, R5, 0x10, RZ ;  /* 0x00000010053e7824 */ /* 0x000fe200078e00ff */
[----:B------:R-:W-:Y:S02]  /*14b0*/  LEA.HI R7, R7, R58, RZ, 0x3 ;  /* 0x0000003a07077211 */ /* 0x000fe400078f18ff */
[----:B------:R-:W-:Y:S01]  /*14c0*/  ISETP.NE.U32.AND P0, PT, R3, 0x1, PT ;  /* 0x000000010300780c */ /* 0x000fe20003f05070 */
[----:B------:R-:W-:Y:S01]  /*14d0*/  USHF.L.U32 UR45, UR45, 0x3, URZ ;  /* 0x000000032d2d7899 */ /* 0x000fe2000800063f */
[----:B------:R-:W-:-:S02]  /*14e0*/  LOP3.LUT R3, R0, 0x100, RZ, 0xc0, !PT ;  /* 0x0000010000037812 */ /* 0x000fc400078ec0ff */
[----:B------:R-:W-:Y:S01]  /*14f0*/  LOP3.LUT R7, R7, 0xfffffff8, RZ, 0xc0, !PT ;  /* 0xfffffff807077812 */ /* 0x000fe200078ec0ff */
[----:B0-----:R-:W-:Y:S01]  /*1500*/  ULEA UR46, UR4, UR46, 0x18 ;  /* 0x0000002e042e7291 */ /* 0x001fe2000f8ec03f */
[----:B------:R-:W-:Y:S01]  /*1510*/  LEA.HI R0, R60, R60, RZ, 0x1 ;  /* 0x0000003c3c007211 */ /* 0x000fe200078f08ff */
[----:B------:R-:W-:Y:S01]  /*1520*/  IMAD.U32 R63, RZ, RZ, UR45 ;  /* 0x0000002dff3f7e24 */ /* 0x000fe2000f8e00ff */
[----:B------:R-:W-:Y:S01]  /*1530*/  SHF.R.U32.HI R4, RZ, 0x3, R3 ;  /* 0x00000003ff047819 */ /* 0x000fe20000011603 */
[----:B------:R-:W-:Y:S01]  /*1540*/  IMAD.IADD R58, R58, 0x1, -R7 ;  /* 0x000000013a3a7824 */ /* 0x000fe200078e0a07 */
[----:B------:R-:W-:Y:S01]  /*1550*/  LOP3.LUT R3, R3, 0x30, R62, 0xf8, !PT ;  /* 0x0000003003037812 */ /* 0x000fe200078ef83e */
[----:B------:R-:W-:Y:S01]  /*1560*/  IMAD.SHL.U32 R0, R0, 0x100, RZ ;  /* 0x0000010000007824 */ /* 0x000fe200078e00ff */
[----:B------:R-:W-:Y:S01]  /*1570*/  ISETP.NE.AND P1, PT, R12, RZ, PT ;  /* 0x000000ff0c00720c */ /* 0x000fe20003f25270 */
[----:B------:R-:W-:Y:S01]  /*1580*/  ULDC UR4, c[0x0][0x284] ;  /* 0x0000a10000047ab9 */ /* 0x000fe20000000800 */
[----:B------:R-:W-:Y:S01]  /*1590*/  LOP3.LUT R3, R3, R4, RZ, 0x3c, !PT ;  /* 0x0000000403037212 */ /* 0x000fe200078e3cff */
[----:B------:R-:W-:Y:S01]  /*15a0*/  UIADD3 UR49, UR46, 0xf0, URZ ;  /* 0x000000f02e317890 */ /* 0x000fe2000fffe03f */
[----:B------:R-:W-:-:S02]  /*15b0*/  LOP3.LUT R61, R0, 0xfffffe00, RZ, 0xc0, !PT ;  /* 0xfffffe00003d7812 */ /* 0x000fc400078ec0ff */
[--C-:B------:R-:W-:Y:S01]  /*15c0*/  SHF.R.S32.HI R59, RZ, 0x1f, R58.reuse ;  /* 0x0000001fff3b7819 */ /* 0x100fe2000001143a */
[----:B------:R-:W-:Y:S01]  /*15d0*/  UIADD3 UR50, UR45, UR49, URZ ;  /* 0x000000312d327290 */ /* 0x000fe2000fffe03f */
[----:B------:R-:W-:Y:S02]  /*15e0*/  LOP3.LUT R64, R63, 0x8, RZ, 0xc0, !PT ;  /* 0x000000083f407812 */ /* 0x000fe400078ec0ff */
[--C-:B------:R-:W-:Y:S02]  /*15f0*/  IADD3 R61, R3, R61, R58.reuse ;  /* 0x0000003d033d7210 */ /* 0x100fe40007ffe03a */
[--C-:B------:R-:W-:Y:S01]  /*1600*/  IADD3 R62, -R62, UR4, -R58.reuse ;  /* 0x000000043e3e7c10 */ /* 0x100fe2000fffe93a */
[----:B------:R-:W-:Y:S01]  /*1610*/  IMAD.WIDE R58, R5, 0x10, R58 ;  /* 0x00000010053a7825 */ /* 0x000fe200078e023a */
[----:B------:R-:W-:Y:S02]  /*1620*/  SEL R67, RZ, 0x1, P1 ;  /* 0x00000001ff437807 */ /* 0x000fe40000800000 */
[----:B------:R-:W-:-:S02]  /*1630*/  LOP3.LUT R63, R63, 0x8, RZ, 0xc, !PT ;  /* 0x000000083f3f7812 */ /* 0x000fc400078e0cff */
[----:B------:R-:W-:Y:S02]  /*1640*/  LOP3.LUT R64, R64, 0x18, RZ, 0x3c, !PT ;  /* 0x0000001840407812 */ /* 0x000fe400078e3cff */
[----:B------:R-:W-:-:S07]  /*1650*/  SEL R65, R65, 0x90, !P0 ;  /* 0x0000009041417807 */ /* 0x000fce0004000000 */
.L_x_114:
[----:B------:R-:W-:Y:S01]  /*1660*/  SHF.L.U32 R3, R67, 0x1f, RZ ;  /* 0x0000001f43037819 */ /* 0x000fe200000006ff */
[----:B------:R-:W-:-:S04]  /*1670*/  IMAD.U32 R66, RZ, RZ, UR49 ;  /* 0x00000031ff427e24 */ /* 0x000fc8000f8e00ff */
[----:B------:R-:W0:Y:S02]  /*1680*/  SYNCS.PHASECHK.TRANS64.TRYWAIT P0, [R66+UR45], R3 ;  /* 0x00000003420075a7 */ /* 0x000e24000800016d */
[----:B012-4-:R-:W-:Y:S05]  /*1690*/  @!P0 BRA `(.L_x_16) ;  /* 0x0000006c00008947 */ /* 0x017fea0003800000 */
.L_x_148:
[----:B------:R-:W-:-:S04]  /*16a0*/  UIADD3 UR4, UR46, 0x800, URZ ;  /* 0x000008002e047890 */ /* 0x000fc8000fffe03f */
[----:B------:R-:W-:-:S06]  /*16b0*/  ULOP3.LUT UP0, URZ, UR4, 0x1bf, URZ, 0xc0, !UPT ;  /* 0x000001bf043f7892 */ /* 0x000fcc000f80c03f */
[----:B------:R-:W-:-:S13]  /*16c0*/  PLOP3.LUT P0, PT, PT, PT, UP0, 0x80, 0x0 ;  /* 0x000000000000781c */ /* 0x000fda0003f0f008 */
[----:B------:R-:W-:Y:S05]  /*16d0*/  @!P0 BRA `(.L_x_17) ;  /* 0x0000000000408947 */ /* 0x000fea0003800000 */
[----:B0-----:R-:W-:Y:S01]  /*16e0*/  MOV R0, 0x0 ;  /* 0x0000000000007802 */ /* 0x001fe20000000f00 */
[----:B------:R-:W-:Y:S01]  /*16f0*/  ULDC.64 UR4, c[0x4][0x70] ;  /* 0x01001c0000047ab9 */ /* 0x000fe20000000a00 */
[----:B------:R-:W-:Y:S01]  /*1700*/  ULDC.64 UR6, c[0x4][0x8] ;  /* 0x0100020000067ab9 */ /* 0x000fe20000000a00 */
[----:B------:R-:W-:Y:S01]  /*1710*/  IMAD.U32 R4, RZ, RZ, UR4 ;  /* 0x00000004ff047e24 */ /* 0x000fe2000f8e00ff */
[----:B------:R0:W1:Y:S01]  /*1720*/  LDC.64 R14, c[0x4][R0] ;  /* 0x01000000000e7b82 */ /* 0x0000620000000a00 */
[----:B------:R-:W-:Y:S01]  /*1730*/  IMAD.U32 R5, RZ, RZ, UR5 ;  /* 0x00000005ff057e24 */ /* 0x000fe2000f8e00ff */
[----:B------:R-:W-:Y:S01]  /*1740*/  ULDC.64 UR4, c[0x4][0x78] ;  /* 0x01001e0000047ab9 */ /* 0x000fe20000000a00 */
[----:B------:R-:W-:Y:S02]  /*1750*/  IMAD.U32 R10, RZ, RZ, UR6 ;  /* 0x00000006ff0a7e24 */ /* 0x000fe4000f8e00ff */
[----:B------:R-:W-:Y:S02]  /*1760*/  IMAD.U32 R6, RZ, RZ, UR4 ;  /* 0x00000004ff067e24 */ /* 0x000fe4000f8e00ff */
[----:B------:R-:W-:-:S02]  /*1770*/  IMAD.U32 R7, RZ, RZ, UR5 ;  /* 0x00000005ff077e24 */ /* 0x000fc4000f8e00ff */
[----:B------:R-:W-:Y:S02]  /*1780*/  IMAD.U32 R11, RZ, RZ, UR7 ;  /* 0x00000007ff0b7e24 */ /* 0x000fe4000f8e00ff */
[----:B------:R-:W-:Y:S02]  /*1790*/  IMAD.MOV.U32 R8, RZ, RZ, 0x70 ;  /* 0x00000070ff087424 */ /* 0x000fe400078e00ff */
[----:B------:R-:W-:Y:S02]  /*17a0*/  IMAD.MOV.U32 R12, RZ, RZ, 0x1 ;  /* 0x00000001ff0c7424 */ /* 0x000fe400078e00ff */
[----:B0-----:R-:W-:-:S07]  /*17b0*/  IMAD.MOV.U32 R13, RZ, RZ, RZ ;  /* 0x000000ffff0d7224 */ /* 0x001fce00078e00ff */
[----:B------:R-:W-:-:S07]  /*17c0*/  LEPC R20, `(.L_x_17) ;  /* 0x000000001014794e */ /* 0x000fce0000000000 */
[----:B-1---5:R-:W-:Y:S05]  /*17d0*/  CALL.ABS.NOINC R14 ;  /* 0x000000000e007343 */ /* 0x022fea0003c00000 */
.L_x_17:
[----:B------:R-:W-:-:S04]  /*17e0*/  IMAD.U32 R24, RZ, RZ, UR46 ;  /* 0x0000002eff187e24 */ /* 0x000fc8000f8e00ff */
[----:B------:R-:W-:-:S05]  /*17f0*/  VIADD R24, R24, 0x1c800 ;  /* 0x0001c80018187836 */ /* 0x000fca0000000000 */
[----:B------:R-:W-:-:S13]  /*1800*/  LOP3.LUT P0, RZ, R24, 0x3ff, RZ, 0xc0, !PT ;  /* 0x000003ff18ff7812 */ /* 0x000fda000780c0ff */
[----:B------:R-:W-:Y:S05]  /*1810*/  @!P0 BRA `(.L_x_18) ;  /* 0x00000000007c8947 */ /* 0x000fea0003800000 */
[----:B------:R-:W-:Y:S01]  /*1820*/  MOV R23, 0x0 ;  /* 0x0000000000177802 */ /* 0x000fe20000000f00 */
[----:B------:R-:W-:Y:S01]  /*1830*/  ULDC.64 UR4, c[0x4][0x70] ;  /* 0x01001c0000047ab9 */ /* 0x000fe20000000a00 */
[----:B------:R-:W-:Y:S01]  /*1840*/  ULDC.64 UR6, c[0x4][0x78] ;  /* 0x01001e0000067ab9 */ /* 0x000fe20000000a00 */
[----:B------:R-:W-:Y:S01]  /*1850*/  IMAD.U32 R4, RZ, RZ, UR4 ;  /* 0x00000004ff047e24 */ /* 0x000fe2000f8e00ff */
[----:B------:R1:W2:Y:S01]  /*1860*/  LDC.64 R14, c[0x4][R23] ;  /* 0x01000000170e7b82 */ /* 0x0002a20000000a00 */
        /* <DEDUP_REMOVED lines=8> */
[----:B-1----:R-:W-:-:S07]  /*18f0*/  IMAD.MOV.U32 R13, RZ, RZ, RZ ;  /* 0x000000ffff0d7224 */ /* 0x002fce00078e00ff */
[----:B------:R-:W-:-:S07]  /*1900*/  LEPC R20, `(.L_x_19) ;  /* 0x000000001014794e */ /* 0x000fce0000000000 */
[----:B0-2--5:R-:W-:Y:S05]  /*1910*/  CALL.ABS.NOINC R14 ;  /* 0x000000000e007343 */ /* 0x025fea0003c00000 */
.L_x_19:
[----:B------:R0:W1:Y:S01]  /*1920*/  LDC.64 R14, c[0x4][R23] ;  /* 0x01000000170e7b82 */ /* 0x0000620000000a00 */
[----:B------:R-:W-:Y:S01]  /*1930*/  ULDC.64 UR4, c[0x4][0x70] ;  /* 0x01001c0000047ab9 */ /* 0x000fe20000000a00 */
[----:B------:R-:W-:Y:S01]  /*1940*/  ULDC.64 UR6, c[0x4][0x10] ;  /* 0x0100040000067ab9 */ /* 0x000fe20000000a00 */
[----:B------:R-:W-:Y:S02]  /*1950*/  IMAD.U32 R4, RZ, RZ, UR4 ;  /* 0x00000004ff047e24 */ /* 0x000fe4000f8e00ff */
        /* <DEDUP_REMOVED lines=10> */
[----:B-1----:R-:W-:Y:S05]  /*1a00*/  CALL.ABS.NOINC R14 ;  /* 0x000000000e007343 */ /* 0x002fea0003c00000 */
.L_x_18:
[----:B------:R-:W-:-:S06]  /*1a10*/  ULOP3.LUT UR4, UR42, 0x1, URZ, 0xfc, !UPT ;  /* 0x000000012a047892 */ /* 0x000fcc000f8efc3f */
[----:B0-----:R-:W-:Y:S01]  /*1a20*/  IMAD.U32 R0, RZ, RZ, UR4 ;  /* 0x00000004ff007e24 */ /* 0x001fe2000f8e00ff */
[----:B------:R-:W-:-:S04]  /*1a30*/  UMOV UR4, 0xffffffff ;  /* 0xffffffff00047882 */ /* 0x000fc80000000000 */
[----:B------:R-:W-:Y:S01]  /*1a40*/  ISETP.NE.AND P0, PT, R0, 0x3, PT ;  /* 0x000000030000780c */ /* 0x000fe20003f05270 */
[----:B------:R-:W-:-:S12]  /*1a50*/  BRA.DIV UR4, `(.L_x_20) ;  /* 0x0000006a04287947 */ /* 0x000fd8000b800000 */
.L_x_150:
[----:B------:R-:W-:Y:S05]  /*1a60*/  @!P0 BRA `(.L_x_21) ;  /* 0x0000000000048947 */ /* 0x000fea0003800000 */
[----:B------:R-:W-:Y:S01]  /*1a70*/  BPT.TRAP 0x1 ;  /* 0x000000040000795c */ /* 0x000fe20000300000 */
.L_x_21:
[----:B------:R-:W-:Y:S02]  /*1a80*/  IMAD.U32 R3, RZ, RZ, UR41 ;  /* 0x00000029ff037e24 */ /* 0x000fe4000f8e00ff */
[----:B------:R-:W-:-:S03]  /*1a90*/  IMAD.U32 R0, RZ, RZ, UR40 ;  /* 0x00000028ff007e24 */ /* 0x000fc6000f8e00ff */
[----:B------:R-:W-:Y:S02]  /*1aa0*/  LEA R3, R3, UR46, 0x3 ;  /* 0x0000002e03037c11 */ /* 0x000fe4000f8e18ff */
[----:B------:R-:W-:-:S04]  /*1ab0*/  SHF.L.U32 R0, R0, 0x1f, RZ ;  /* 0x0000001f00007819 */ /* 0x000fc800000006ff */
[----:B------:R0:W1:Y:S01]  /*1ac0*/  SYNCS.PHASECHK.TRANS64.TRYWAIT P1, [R3+URZ], R0 ;  /* 0x00000000030075a7 */ /* 0x000062000802017f */
[----:B------:R-:W-:Y:S05]  /*1ad0*/  @!P0 BRA `(.L_x_22) ;  /* 0x0000000000048947 */ /* 0x000fea0003800000 */
[----:B------:R-:W-:Y:S01]  /*1ae0*/  BPT.TRAP 0x1 ;  /* 0x000000040000795c */ /* 0x000fe20000300000 */
.L_x_22:
[----:B-1----:R-:W-:Y:S05]  /*1af0*/  @P1 BRA `(.L_x_23) ;  /* 0x0000000000081947 */ /* 0x002fea0003800000 */
[----:B------:R-:W1:Y:S02]  /*1b00*/  SYNCS.PHASECHK.TRANS64.TRYWAIT P1, [R3+URZ], R0 ;  /* 0x00000000030075a7 */ /* 0x000e64000802017f */
[----:B-1----:R-:W-:Y:S05]  /*1b10*/  @!P1 BRA `(.L_x_24) ;  /* 0x0000006800149947 */ /* 0x002fea0003800000 */
.L_x_23:
[----:B------:R-:W-:-:S04]  /*1b20*/  UIADD3 UR4, UR41, 0x1, URZ ;  /* 0x0000000129047890 */ /* 0x000fc8000fffe03f */
[----:B------:R-:W-:Y:S02]  /*1b30*/  UISETP.NE.AND UP0, UPT, UR4, 0xe, UPT ;  /* 0x0000000e0400788c */ /* 0x000fe4000bf05270 */
[----:B01----:R-:W-:Y:S02]  /*1b40*/  IMAD.U32 R0, RZ, RZ, UR4 ;  /* 0x00000004ff007e24 */ /* 0x003fe4000f8e00ff */
[----:B------:R-:W-:Y:S02]  /*1b50*/  USEL UR4, URZ, 0x1, UP0 ;  /* 0x000000013f047887 */ /* 0x000fe40008000000 */
[----:B------:R-:W-:Y:S02]  /*1b60*/  PLOP3.LUT P1, PT, PT, PT, UP0, 0x80, 0x0 ;  /* 0x000000000000781c */ /* 0x000fe40003f2f008 */
[----:B------:R-:W-:Y:S02]  /*1b70*/  ULOP3.LUT UR4, UR40, UR4, URZ, 0x3c, !UPT ;  /* 0x0000000428047292 */ /* 0x000fe4000f8e3c3f */
[----:B------:R-:W-:-:S04]  /*1b80*/  SEL R0, R0, RZ, P1 ;  /* 0x000000ff00007207 */ /* 0x000fc80000800000 */
[----:B------:R-:W-:Y:S01]  /*1b90*/  IMAD.U32 R77, RZ, RZ, UR4 ;  /* 0x00000004ff4d7e24 */ /* 0x000fe2000f8e00ff */
[----:B------:R-:W-:Y:S06]  /*1ba0*/  @!P0 BRA `(.L_x_25) ;  /* 0x0000000000048947 */ /* 0x000fec0003800000 */
[----:B------:R-:W-:Y:S01]  /*1bb0*/  BPT.TRAP 0x1 ;  /* 0x000000040000795c */ /* 0x000fe20000300000 */
.L_x_25:
[----:B------:R-:W-:Y:S01]  /*1bc0*/  IMAD.U32 R4, RZ, RZ, UR41 ;  /* 0x00000029ff047e24 */ /* 0x000fe2000f8e00ff */
[----:B------:R-:W-:Y:S02]  /*1bd0*/  LEA R3, R0, UR46, 0x3 ;  /* 0x0000002e00037c11 */ /* 0x000fe4000f8e18ff */
[----:B------:R-:W-:Y:S01]  /*1be0*/  SHF.L.U32 R82, R77, 0x1f, RZ ;  /* 0x0000001f4d527819 */ /* 0x000fe200000006ff */
[----:B------:R-:W-:Y:S01]  /*1bf0*/  IMAD R4, R4, 0x2000, R61 ;  /* 0x0000200004047824 */ /* 0x000fe200078e023d */
[----:B------:R-:W-:Y:S02]  /*1c00*/  ISETP.NE.AND P2, PT, RZ, UR47, PT ;  /* 0x0000002fff007c0c */ /* 0x000fe4000bf45270 */
[----:B------:R0:W1:Y:S01]  /*1c10*/  SYNCS.PHASECHK.TRANS64.TRYWAIT P1, [R3+URZ], R82 ;  /* 0x00000052030075a7 */ /* 0x000062000802017f */
[----:B------:R-:W-:Y:S01]  /*1c20*/  VIADD R6, R4, UR46 ;  /* 0x0000002e04067c36 */ /* 0x000fe20008000000 */
[----:B------:R0:W2:Y:S09]  /*1c30*/  LDS.U8 R5, [R4+UR46+0x800] ;  /* 0x0008002e04057984 */ /* 0x0000b20008000000 */
[----:B------:R-:W-:Y:S05]  /*1c40*/  WARPSYNC.ALL ;  /* 0x0000000000007948 */ /* 0x000fea0003800000 */
[----:B------:R-:W-:Y:S01]  /*1c50*/  IMAD.IADD R78, R65, 0x1, R6 ;  /* 0x00000001414e7824 */ /* 0x000fe200078e0206 */
[----:B------:R-:W2:Y:S04]  /*1c60*/  LDS.U8 R8, [R4+UR46+0x840] ;  /* 0x0008402e04087984 */ /* 0x000ea80008000000 */
[----:B------:R-:W-:Y:S04]  /*1c70*/  LDS.U8 R7, [R4+UR46+0x808] ;  /* 0x0008082e04077984 */ /* 0x000fe80008000000 */
[----:B------:R-:W3:Y:S04]  /*1c80*/  LDS.U8 R12, [R4+UR46+0x848] ;  /* 0x0008482e040c7984 */ /* 0x000ee80008000000 */
[----:B------:R-:W-:Y:S04]  /*1c90*/  LDS.U8 R9, [R4+UR46+0xc00] ;  /* 0x000c002e04097984 */ /* 0x000fe80008000000 */
[----:B------:R-:W4:Y:S04]  /*1ca0*/  LDS.U8 R26, [R4+UR46+0xc40] ;  /* 0x000c402e041a7984 */ /* 0x000f280008000000 */
[----:B------:R-:W-:Y:S04]  /*1cb0*/  LDS.U8 R11, [R4+UR46+0xc08] ;  /* 0x000c082e040b7984 */ /* 0x000fe80008000000 */
[----:B------:R-:W0:Y:S04]  /*1cc0*/  LDS.U8 R30, [R4+UR46+0xc48] ;  /* 0x000c482e041e7984 */ /* 0x000e280008000000 */
[----:B------:R-:W-:Y:S04]  /*1cd0*/  LDS.U8 R13, [R4+UR46+0x1000] ;  /* 0x0010002e040d7984 */ /* 0x000fe80008000000 */
[----:B------:R-:W1:Y:S04]  /*1ce0*/  LDS.U8 R36, [R4+UR46+0x1040] ;  /* 0x0010402e04247984 */ /* 0x000e680008000000 */
[----:B------:R-:W-:Y:S04]  /*1cf0*/  LDS.U8 R15, [R4+UR46+0x1008] ;  /* 0x0010082e040f7984 */ /* 0x000fe80008000000 */
[----:B------:R-:W1:Y:S01]  /*1d00*/  LDS.U8 R40, [R4+UR46+0x1048] ;  /* 0x0010482e04287984 */ /* 0x000e620008000000 */
[----:B--2---:R-:W-:-:S03]  /*1d10*/  PRMT R5, R8, 0x7604, R5 ;  /* 0x0000760408057816 */ /* 0x004fc60000000005 */
[----:B------:R-:W-:Y:S04]  /*1d20*/  LDS.U8 R21, [R4+UR46+0x1400] ;  /* 0x0014002e04157984 */ /* 0x000fe80008000000 */
[----:B------:R-:W2:Y:S01]  /*1d30*/  LDS.U8 R46, [R4+UR46+0x1440] ;  /* 0x0014402e042e7984 */ /* 0x000ea20008000000 */
[----:B---3--:R-:W-:-:S03]  /*1d40*/  PRMT R7, R12, 0x7604, R7 ;  /* 0x000076040c077816 */ /* 0x008fc60000000007 */
[----:B------:R-:W-:Y:S04]  /*1d50*/  LDS.U8 R23, [R4+UR46+0x1408] ;  /* 0x0014082e04177984 */ /* 0x000fe80008000000 */
[----:B------:R-:W3:Y:S01]  /*1d60*/  LDS.U8 R50, [R4+UR46+0x1448] ;  /* 0x0014482e04327984 */ /* 0x000ee20008000000 */
[----:B----4-:R-:W-:-:S03]  /*1d70*/  PRMT R9, R26, 0x7604, R9 ;  /* 0x000076041a097816 */ /* 0x010fc60000000009 */
[----:B------:R-:W4:Y:S04]  /*1d80*/  LDS.U8 R6, [R78+0x800] ;  /* 0x000800004e067984 */ /* 0x000f280000000000 */
[----:B------:R-:W4:Y:S01]  /*1d90*/  LDS.U8 R14, [R78+0x808] ;  /* 0x000808004e0e7984 */ /* 0x000f220000000000 */
[----:B0-----:R-:W-:-:S03]  /*1da0*/  PRMT R11, R30, 0x7604, R11 ;  /* 0x000076041e0b7816 */ /* 0x001fc6000000000b */
[----:B------:R-:W0:Y:S04]  /*1db0*/  LDS.U8 R28, [R78+0xc00] ;  /* 0x000c00004e1c7984 */ /* 0x000e280000000000 */
[----:B------:R-:W0:Y:S01]  /*1dc0*/  LDS.U8 R32, [R78+0xc08] ;  /* 0x000c08004e207984 */ /* 0x000e220000000000 */
[----:B-1----:R-:W-:-:S03]  /*1dd0*/  PRMT R13, R36, 0x7604, R13 ;  /* 0x00007604240d7816 */ /* 0x002fc6000000000d */
[----:B------:R-:W1:Y:S04]  /*1de0*/  LDS.U8 R38, [R78+0x1000] ;  /* 0x001000004e267984 */ /* 0x000e680000000000 */
[----:B------:R-:W1:Y:S01]  /*1df0*/  LDS.U8 R42, [R78+0x1008] ;  /* 0x001008004e2a7984 */ /* 0x000e620000000000 */
[----:B------:R-:W-:-:S03]  /*1e00*/  PRMT R15, R40, 0x7604, R15 ;  /* 0x00007604280f7816 */ /* 0x000fc6000000000f */
[----:B------:R-:W1:Y:S04]  /*1e10*/  LDS.U8 R48, [R78+0x1400] ;  /* 0x001400004e307984 */ /* 0x000e680000000000 */
[----:B------:R-:W1:Y:S01]  /*1e20*/  LDS.U8 R52, [R78+0x1408] ;  /* 0x001408004e347984 */ /* 0x000e620000000000 */
[----:B--2---:R-:W-:-:S03]  /*1e30*/  PRMT R21, R46, 0x7604, R21 ;  /* 0x000076042e157816 */ /* 0x004fc60000000015 */
[----:B------:R-:W2:Y:S04]  /*1e40*/  LDS.U8 R10, [R78+0x840] ;  /* 0x000840004e0a7984 */ /* 0x000ea80000000000 */
[----:B------:R-:W2:Y:S01]  /*1e50*/  LDS.U8 R20, [R78+0x848] ;  /* 0x000848004e147984 */ /* 0x000ea20000000000 */
[----:B---3--:R-:W-:-:S03]  /*1e60*/  PRMT R23, R50, 0x7604, R23 ;  /* 0x0000760432177816 */ /* 0x008fc60000000017 */
[----:B------:R-:W3:Y:S01]  /*1e70*/  LDS.U8 R74, [R78+0xc40] ;  /* 0x000c40004e4a7984 */ /* 0x000ee20000000000 */
[----:B----4-:R-:W-:-:S03]  /*1e80*/  PRMT R5, R6, 0x7054, R5 ;  /* 0x0000705406057816 */ /* 0x010fc60000000005 */
[----:B------:R-:W4:Y:S01]  /*1e90*/  LDS.U8 R34, [R78+0xc48] ;  /* 0x000c48004e227984 */ /* 0x000f220000000000 */
[----:B------:R-:W-:-:S03]  /*1ea0*/  PRMT R7, R14, 0x7054, R7 ;  /* 0x000070540e077816 */ /* 0x000fc60000000007 */
[----:B------:R-:W4:Y:S01]  /*1eb0*/  LDS.U8 R68, [R78+0x1040] ;  /* 0x001040004e447984 */ /* 0x000f220000000000 */
[----:B0-----:R-:W-:-:S03]  /*1ec0*/  PRMT R9, R28, 0x7054, R9 ;  /* 0x000070541c097816 */ /* 0x001fc60000000009 */
[----:B------:R-:W0:Y:S01]  /*1ed0*/  LDS.U8 R44, [R78+0x1048] ;  /* 0x001048004e2c7984 */ /* 0x000e220000000000 */
[----:B------:R-:W-:-:S03]  /*1ee0*/  PRMT R11, R32, 0x7054, R11 ;  /* 0x00007054200b7816 */ /* 0x000fc6000000000b */
[----:B------:R-:W0:Y:S01]  /*1ef0*/  LDS.U8 R70, [R78+0x1440] ;  /* 0x001440004e467984 */ /* 0x000e220000000000 */
[----:B-1----:R-:W-:-:S03]  /*1f00*/  PRMT R13, R38, 0x7054, R13 ;  /* 0x00007054260d7816 */ /* 0x002fc6000000000d */
[----:B------:R-:W1:Y:S01]  /*1f10*/  LDS.U8 R54, [R78+0x1448] ;  /* 0x001448004e367984 */ /* 0x000e620000000000 */
[----:B------:R-:W-:Y:S02]  /*1f20*/  PRMT R15, R42, 0x7054, R15 ;  /* 0x000070542a0f7816 */ /* 0x000fe4000000000f */
[----:B------:R-:W-:Y:S02]  /*1f30*/  PRMT R21, R48, 0x7054, R21 ;  /* 0x0000705430157816 */ /* 0x000fe40000000015 */
[----:B------:R-:W-:Y:S02]  /*1f40*/  PRMT R23, R52, 0x7054, R23 ;  /* 0x0000705434177816 */ /* 0x000fe40000000017 */
[----:B--2---:R-:W-:Y:S02]  /*1f50*/  PRMT R72, R10, 0x654, R5 ;  /* 0x000006540a487816 */ /* 0x004fe40000000005 */
[----:B------:R-:W-:Y:S02]  /*1f60*/  PRMT R73, R20, 0x654, R7 ;  /* 0x0000065414497816 */ /* 0x000fe40000000007 */
[----:B---3--:R-:W-:-:S02]  /*1f70*/  PRMT R74, R74, 0x654, R9 ;  /* 0x000006544a4a7816 */ /* 0x008fc40000000009 */
[----:B----4-:R-:W-:Y:S02]  /*1f80*/  PRMT R75, R34, 0x654, R11 ;  /* 0x00000654224b7816 */ /* 0x010fe4000000000b */
[----:B------:R-:W-:Y:S02]  /*1f90*/  PRMT R68, R68, 0x654, R13 ;  /* 0x0000065444447816 */ /* 0x000fe4000000000d */
[----:B0-----:R-:W-:Y:S02]  /*1fa0*/  PRMT R69, R44, 0x654, R15 ;  /* 0x000006542c457816 */ /* 0x001fe4000000000f */
[----:B------:R-:W-:Y:S02]  /*1fb0*/  PRMT R70, R70, 0x654, R21 ;  /* 0x0000065446467816 */ /* 0x000fe40000000015 */
[----:B-1----:R-:W-:Y:S02]  /*1fc0*/  PRMT R71, R54, 0x654, R23 ;  /* 0x0000065436477816 */ /* 0x002fe40000000017 */
[----:B------:R-:W-:Y:S01]  /*1fd0*/  R2UR UR4, R24 ;  /* 0x00000000180472ca */ /* 0x000fe200000e0000 */
[----:B------:R-:W-:Y:S01]  /*1fe0*/  UMOV UR7, 0x40000040 ;  /* 0x4000004000077882 */ /* 0x000fe20000000000 */
[----:B------:R-:W-:-:S11]  /*1ff0*/  WARPGROUP.ARRIVE ;  /* 0x00000000000079c5 */ /* 0x000fd60000000000 */
[----:B------:R-:W-:-:S04]  /*2000*/  USHF.R.U32.HI UR4, URZ, 0x4, UR4 ;  /* 0x000000043f047899 */ /* 0x000fc80008011604 */
[----:B------:R-:W-:-:S04]  /*2010*/  ULOP3.LUT UR4, UR4, 0x3fff, URZ, 0xc0, !UPT ;  /* 0x00003fff04047892 */ /* 0x000fc8000f8ec03f */
[----:B------:R-:W-:-:S04]  /*2020*/  ULOP3.LUT UR8, UR4, 0x10000, URZ, 0xfc, !UPT ;  /* 0x0001000004087892 */ /* 0x000fc8000f8efc3f */
[----:B------:R-:W-:-:S07]  /*2030*/  ULEA UR4, UR41, UR8, 0x9 ;  /* 0x0000000829047291 */ /* 0x000fce000f8e483f */
[----:B------:R-:W-:Y:S02]  /*2040*/  UMOV UR6, UR4 ;  /* 0x0000000400067c82 */ /* 0x000fe40008000000 */
[----:B------:R-:W-:Y:S01]  /*2050*/  QGMMA.64x64x32.F32.E5M2.E5M2 R24, R72, gdesc[UR4], RZ, !UPT, gsb0 ;  /* 0x00e0000448187df3 */ /* 0x000fe2000c0038ff */
[----:B------:R-:W-:Y:S01]  /*2060*/  UIADD3 UR6, UR4, 0x2, URZ ;  /* 0x0000000204067890 */ /* 0x000fe2000fffe03f */
[----:B------:R-:W-:Y:S01]  /*2070*/  UMOV UR7, 0x40000040 ;  /* 0x4000004000077882 */ /* 0x000fe20000000000 */
[----:B------:R-:W-:Y:S02]  /*2080*/  WARPGROUP.DEPBAR.LE gsb0, 0x0 ;  /* 0x00008000000079c5 */ /* 0x000fe40000010000 */
[----:B------:R-:W-:-:S06]  /*2090*/  WARPGROUP.ARRIVE ;  /* 0x00000000000079c5 */ /* 0x000fcc0000000000 */
[----:B------:R-:W-:Y:S01]  /*20a0*/  QGMMA.64x64x32.F32.E5M2.E5M2 R24, R68, gdesc[UR4], R24, gsb0 ;  /* 0x00e0000444187df3 */ /* 0x000fe20008003818 */
[----:B------:R-:W-:Y:S01]  /*20b0*/  UIADD3 UR6, UR4, 0x4, URZ ;  /* 0x0000000404067890 */ /* 0x000fe2000fffe03f */
[----:B------:R-:W-:Y:S01]  /*20c0*/  UMOV UR7, 0x40000040 ;  /* 0x4000004000077882 */ /* 0x000fe20000000000 */
[----:B------:R-:W-:Y:S01]  /*20d0*/  UIADD3 UR4, UR4, 0x6, URZ ;  /* 0x0000000604047890 */ /* 0x000fe2000fffe03f */
[----:B------:R-:W-:Y:S02]  /*20e0*/  WARPGROUP.DEPBAR.LE gsb0, 0x0 ;  /* 0x00008000000079c5 */ /* 0x000fe40000010000 */
[----:B------:R-:W-:Y:S04]  /*20f0*/  LDS.U8 R5, [R4+UR46+0x1800] ;  /* 0x0018002e04057984 */ /* 0x000fe80008000000 */
[----:B------:R-:W0:Y:S04]  /*2100*/  LDS.U8 R6, [R4+UR46+0x1840] ;  /* 0x0018402e04067984 */ /* 0x000e280008000000 */
[----:B------:R-:W-:Y:S04]  /*2110*/  LDS.U8 R7, [R4+UR46+0x1808] ;  /* 0x0018082e04077984 */ /* 0x000fe80008000000 */
[----:B------:R-:W1:Y:S04]  /*2120*/  LDS.U8 R10, [R4+UR46+0x1848] ;  /* 0x0018482e040a7984 */ /* 0x000e680008000000 */
[----:B------:R-:W-:Y:S04]  /*2130*/  LDS.U8 R9, [R4+UR46+0x1c00] ;  /* 0x001c002e04097984 */ /* 0x000fe80008000000 */
[----:B------:R-:W2:Y:S04]  /*2140*/  LDS.U8 R20, [R4+UR46+0x1c40] ;  /* 0x001c402e04147984 */ /* 0x000ea80008000000 */
[----:B------:R-:W-:Y:S04]  /*2150*/  LDS.U8 R13, [R4+UR46+0x1c08] ;  /* 0x001c082e040d7984 */ /* 0x000fe80008000000 */
[----:B------:R-:W3:Y:S04]  /*2160*/  LDS.U8 R72, [R4+UR46+0x1c48] ;  /* 0x001c482e04487984 */ /* 0x000ee80008000000 */
[----:B------:R-:W4:Y:S04]  /*2170*/  LDS.U8 R8, [R78+0x1800] ;  /* 0x001800004e087984 */ /* 0x000f280000000000 */
[----:B------:R-:W4:Y:S04]  /*2180*/  LDS.U8 R12, [R78+0x1808] ;  /* 0x001808004e0c7984 */ /* 0x000f280000000000 */
        /* <DEDUP_REMOVED lines=8> */
[----:B--2---:R-:W-:Y:S02]  /*2210*/  PRMT R9, R20, 0x7604, R9 ;  /* 0x0000760414097816 */ /* 0x004fe40000000009 */
[----:B---3--:R-:W-:Y:S02]  /*2220*/  PRMT R13, R72, 0x7604, R13 ;  /* 0x00007604480d7816 */ /* 0x008fe4000000000d */
[----:B----4-:R-:W-:Y:S02]  /*2230*/  PRMT R5, R8, 0x7054, R5 ;  /* 0x0000705408057816 */ /* 0x010fe40000000005 */
[----:B------:R-:W-:-:S02]  /*2240*/  PRMT R7, R12, 0x7054, R7 ;  /* 0x000070540c077816 */ /* 0x000fc40000000007 */
[----:B------:R-:W-:Y:S02]  /*2250*/  PRMT R70, R70, 0x7054, R9 ;  /* 0x0000705446467816 */ /* 0x000fe40000000009 */
[----:B------:R-:W-:Y:S02]  /*2260*/  PRMT R13, R74, 0x7054, R13 ;  /* 0x000070544a0d7816 */ /* 0x000fe4000000000d */
[----:B0-----:R-:W-:Y:S02]  /*2270*/  PRMT R68, R68, 0x654, R5 ;  /* 0x0000065444447816 */ /* 0x001fe40000000005 */
[----:B------:R-:W-:Y:S02]  /*2280*/  PRMT R69, R14, 0x654, R7 ;  /* 0x000006540e457816 */ /* 0x000fe40000000007 */
[----:B-1----:R-:W-:Y:S02]  /*2290*/  PRMT R70, R11, 0x654, R70 ;  /* 0x000006540b467816 */ /* 0x002fe40000000046 */
[----:B------:R-:W-:-:S04]  /*22a0*/  PRMT R71, R76, 0x654, R13 ;  /* 0x000006544c477816 */ /* 0x000fc8000000000d */
[----:B------:R-:W-:-:S06]  /*22b0*/  WARPGROUP.ARRIVE ;  /* 0x00000000000079c5 */ /* 0x000fcc0000000000 */
[----:B------:R-:W-:Y:S01]  /*22c0*/  QGMMA.64x64x32.F32.E5M2.E5M2 R24, R68, gdesc[UR4], R24, gsb0 ;  /* 0x00e0000444187df3 */ /* 0x000fe20008003818 */
[----:B------:R-:W-:Y:S01]  /*22d0*/  UMOV UR6, UR4 ;  /* 0x0000000400067c82 */ /* 0x000fe20008000000 */
[----:B------:R-:W-:Y:S01]  /*22e0*/  UMOV UR7, 0x40000040 ;  /* 0x4000004000077882 */ /* 0x000fe20000000000 */
        /* <DEDUP_REMOVED lines=30> */
[----:B------:R-:W-:Y:S03]  /*24d0*/  QGMMA.64x64x32.F32.E5M2.E5M2 R24, R68, gdesc[UR4], R24, gsb0 ;  /* 0x00e0000444187df3 */ /* 0x000fe60008003818 */
[----:B------:R-:W-:Y:S02]  /*24e0*/  WARPGROUP.DEPBAR.LE gsb0, 0x0 ;  /* 0x00008000000079c5 */ /* 0x000fe40000010000 */
[----:B------:R-:W-:Y:S05]  /*24f0*/  @!P2 BRA `(.L_x_26) ;  /* 0x00000014005ca947 */ /* 0x000fea0003800000 */
[----:B------:R-:W-:Y:S05]  /*2500*/  @!P0 BRA `(.L_x_27) ;  /* 0x0000000000048947 */ /* 0x000fea0003800000 */
[----:B------:R-:W-:Y:S01]  /*2510*/  BPT.TRAP 0x1 ;  /* 0x000000040000795c */ /* 0x000fe20000300000 */
.L_x_27:
[----:B------:R-:W-:-:S05]  /*2520*/  IMAD.SHL.U32 R80, R0, 0x2000, RZ ;  /* 0x0000200000507824 */ /* 0x000fca00078e00ff */
[----:B------:R-:W-:-:S05]  /*2530*/  IADD3 R4, R80, UR46, R61 ;  /* 0x0000002e50047c10 */ /* 0x000fca000fffe03d */
[----:B------:R-:W-:Y:S01]  /*2540*/  IMAD.IADD R11, R65, 0x1, R4 ;  /* 0x00000001410b7824 */ /* 0x000fe200078e0204 */
[----:B------:R-:W-:Y:S06]  /*2550*/  @P1 BRA `(.L_x_28) ;  /* 0x0000000000081947 */ /* 0x000fec0003800000 */
[----:B------:R-:W0:Y:S02]  /*2560*/  SYNCS.PHASECHK.TRANS64.TRYWAIT P1, [R3+URZ], R82 ;  /* 0x00000052030075a7 */ /* 0x000e24000802017f */
[----:B0-----:R-:W-:Y:S05]  /*2570*/  @!P1 BRA `(.L_x_29) ;  /* 0x0000005c00909947 */ /* 0x001fea0003800000 */
.L_x_28:
[----:B0-----:R-:W-:Y:S01]  /*2580*/  LDS.U8 R3, [R4+0x800] ;  /* 0x0008000004037984 */ /* 0x001fe20000000000 */
[----:B------:R-:W0:Y:S01]  /*2590*/  LDC R13, c[0x0][0x28c] ;  /* 0x0000a300ff0d7b82 */ /* 0x000e220000000800 */
[----:B------:R-:W-:Y:S02]  /*25a0*/  UMOV UR4, UR41 ;  /* 0x0000002900047c82 */ /* 0x000fe40008000000 */
[----:B------:R-:W1:Y:S04]  /*25b0*/  LDS.U8 R6, [R4+0x840] ;  /* 0x0008400004067984 */ /* 0x000e680000000000 */
[----:B------:R-:W-:Y:S04]  /*25c0*/  LDS.U8 R5, [R4+0x808] ;  /* 0x0008080004057984 */ /* 0x000fe80000000000 */
[----:B------:R-:W2:Y:S04]  /*25d0*/  LDS.U8 R12, [R4+0x848] ;  /* 0x00084800040c7984 */ /* 0x000ea80000000000 */
[----:B------:R-:W-:Y:S04]  /*25e0*/  LDS.U8 R7, [R4+0xc00] ;  /* 0x000c000004077984 */ /* 0x000fe80000000000 */
[----:B------:R-:W3:Y:S04]  /*25f0*/  LDS.U8 R68, [R4+0xc40] ;  /* 0x000c400004447984 */ /* 0x000ee80000000000 */
[----:B------:R-:W-:Y:S01]  /*2600*/  LDS.U8 R9, [R4+0xc08] ;  /* 0x000c080004097984 */ /* 0x000fe20000000000 */
[----:B0-----:R-:W-:-:S03]  /*2610*/  ISETP.GE.AND P1, PT, R13, 0x101, PT ;  /* 0x000001010d00780c */ /* 0x001fc60003f26270 */
[----:B------:R-:W0:Y:S04]  /*2620*/  LDS.U8 R74, [R4+0xc48] ;  /* 0x000c4800044a7984 */ /* 0x000e280000000000 */
[----:B------:R-:W4:Y:S04]  /*2630*/  LDS.U8 R8, [R11+0x800] ;  /* 0x000800000b087984 */ /* 0x000f280000000000 */
[----:B------:R-:W4:Y:S04]  /*2640*/  LDS.U8 R14, [R11+0x808] ;  /* 0x000808000b0e7984 */ /* 0x000f280000000000 */
[----:B------:R-:W4:Y:S04]  /*2650*/  LDS.U8 R70, [R11+0xc00] ;  /* 0x000c00000b467984 */ /* 0x000f280000000000 */
[----:B------:R-:W4:Y:S01]  /*2660*/  LDS.U8 R76, [R11+0xc08] ;  /* 0x000c08000b4c7984 */ /* 0x000f220000000000 */
[----:B-1----:R-:W-:-:S03]  /*2670*/  PRMT R3, R6, 0x7604, R3 ;  /* 0x0000760406037816 */ /* 0x002fc60000000003 */
[----:B------:R-:W1:Y:S04]  /*2680*/  LDS.U8 R10, [R11+0x840] ;  /* 0x000840000b0a7984 */ /* 0x000e680000000000 */
[----:B------:R-:W1:Y:S01]  /*2690*/  LDS.U8 R20, [R11+0x848] ;  /* 0x000848000b147984 */ /* 0x000e620000000000 */
[----:B--2---:R-:W-:-:S03]  /*26a0*/  PRMT R5, R12, 0x7604, R5 ;  /* 0x000076040c057816 */ /* 0x004fc60000000005 */
[----:B------:R-:W2:Y:S04]  /*26b0*/  LDS.U8 R72, [R11+0xc40] ;  /* 0x000c40000b487984 */ /* 0x000ea80000000000 */
[----:B------:R-:W2:Y:S01]  /*26c0*/  LDS.U8 R78, [R11+0xc48] ;  /* 0x000c48000b4e7984 */ /* 0x000ea20000000000 */
[----:B---3--:R-:W-:Y:S02]  /*26d0*/  PRMT R7, R68, 0x7604, R7 ;  /* 0x0000760444077816 */ /* 0x008fe40000000007 */
[----:B0-----:R-:W-:Y:S02]  /*26e0*/  PRMT R9, R74, 0x7604, R9 ;  /* 0x000076044a097816 */ /* 0x001fe40000000009 */
[----:B----4-:R-:W-:Y:S02]  /*26f0*/  PRMT R3, R8, 0x7054, R3 ;  /* 0x0000705408037816 */ /* 0x010fe40000000003 */
[----:B------:R-:W-:-:S02]  /*2700*/  PRMT R5, R14, 0x7054, R5 ;  /* 0x000070540e057816 */ /* 0x000fc40000000005 */
[----:B------:R-:W-:Y:S02]  /*2710*/  PRMT R7, R70, 0x7054, R7 ;  /* 0x0000705446077816 */ /* 0x000fe40000000007 */
[----:B------:R-:W-:Y:S02]  /*2720*/  PRMT R9, R76, 0x7054, R9 ;  /* 0x000070544c097816 */ /* 0x000fe40000000009 */
[----:B-1----:R-:W-:Y:S02]  /*2730*/  PRMT R84, R10, 0x654, R3 ;  /* 0x000006540a547816 */ /* 0x002fe40000000003 */
[----:B------:R-:W-:Y:S02]  /*2740*/  PRMT R85, R20, 0x654, R5 ;  /* 0x0000065414557816 */ /* 0x000fe40000000005 */
[----:B--2---:R-:W-:Y:S02]  /*2750*/  PRMT R86, R72, 0x654, R7 ;  /* 0x0000065448567816 */ /* 0x004fe40000000007 */
[----:B------:R-:W-:Y:S01]  /*2760*/  PRMT R87, R78, 0x654, R9 ;  /* 0x000006544e577816 */ /* 0x000fe20000000009 */
[----:B------:R-:W-:Y:S06]  /*2770*/  @!P1 BRA `(.L_x_30) ;  /* 0x0000000800cc9947 */ /* 0x000fec0003800000 */
[----:B------:R-:W-:Y:S01]  /*2780*/  R2UR UR6, R0 ;  /* 0x00000000000672ca */ /* 0x000fe200000e0000 */
[----:B------:R-:W-:Y:S01]  /*2790*/  IMAD.U32 R3, RZ, RZ, UR47 ;  /* 0x0000002fff037e24 */ /* 0x000fe2000f8e00ff */
[----:B------:R-:W-:-:S13]  /*27a0*/  UMOV UR4, UR41 ;  /* 0x0000002900047c82 */ /* 0x000fda0008000000 */
.L_x_38:
[----:B------:R-:W-:-:S04]  /*27b0*/  UIADD3 UR5, UR6, 0x1, URZ ;  /* 0x0000000106057890 */ /* 0x000fc8000fffe03f */
[----:B------:R-:W-:-:S04]  /*27c0*/  UISETP.NE.AND UP0, UPT, UR5, 0xe, UPT ;  /* 0x0000000e0500788c */ /* 0x000fc8000bf05270 */
[----:B------:R-:W-:Y:S02]  /*27d0*/  USEL UR7, URZ, 0x1, UP0 ;  /* 0x000000013f077887 */ /* 0x000fe40008000000 */
[----:B------:R-:W-:-:S04]  /*27e0*/  USEL UR5, UR5, URZ, UP0 ;  /* 0x0000003f05057287 */ /* 0x000fc80008000000 */
[----:B------:R-:W-:Y:S02]  /*27f0*/  LOP3.LUT R77, R77, UR7, RZ, 0x3c, !PT ;  /* 0x000000074d4d7c12 */ /* 0x000fe4000f8e3cff */
[----:B------:R-:W-:Y:S01]  /*2800*/  IMAD.U32 R0, RZ, RZ, UR5 ;  /* 0x00000005ff007e24 */ /* 0x000fe2000f8e00ff */
[----:B------:R-:W-:Y:S06]  /*2810*/  @!P0 BRA `(.L_x_31) ;  /* 0x0000000000048947 */ /* 0x000fec0003800000 */
[----:B------:R-:W-:Y:S01]  /*2820*/  BPT.TRAP 0x1 ;  /* 0x000000040000795c */ /* 0x000fe20000300000 */
.L_x_31:
[----:B------:R-:W-:Y:S01]  /*2830*/  LEA R15, R0, UR46, 0x3 ;  /* 0x0000002e000f7c11 */ /* 0x000fe2000f8e18ff */
[----:B------:R-:W-:Y:S01]  /*2840*/  ULEA UR9, UR6, UR8, 0x9 ;  /* 0x0000000806097291 */ /* 0x000fe2000f8e483f */
[----:B------:R-:W-:Y:S01]  /*2850*/  SHF.L.U32 R78, R77, 0x1f, RZ ;  /* 0x0000001f4d4e7819 */ /* 0x000fe200000006ff */
[----:B------:R-:W-:Y:S01]  /*2860*/  IMAD.U32 R4, RZ, RZ, UR6 ;  /* 0x00000006ff047e24 */ /* 0x000fe2000f8e00ff */
[----:B------:R-:W-:Y:S02]  /*2870*/  UMOV UR7, 0x40000040 ;  /* 0x4000004000077882 */ /* 0x000fe40000000000 */
[----:B------:R0:W1:Y:S01]  /*2880*/  SYNCS.PHASECHK.TRANS64.TRYWAIT P1, [R15+URZ], R78 ;  /* 0x0000004e0f0075a7 */ /* 0x000062000802017f */
[----:B------:R-:W-:Y:S01]  /*2890*/  WARPGROUP.ARRIVE ;  /* 0x00000000000079c5 */ /* 0x000fe20000000000 */
[----:B------:R-:W-:Y:S01]  /*28a0*/  UMOV UR6, UR9 ;  /* 0x0000000900067c82 */ /* 0x000fe20008000000 */
[----:B------:R-:W-:-:S04]  /*28b0*/  IMAD R4, R4, 0x2000, R61 ;  /* 0x0000200004047824 */ /* 0x000fc800078e023d */
[----:B------:R-:W-:Y:S01]  /*28c0*/  QGMMA.64x64x32.F32.E5M2.E5M2 R24, R84, gdesc[UR4], R24, gsb0 ;  /* 0x00e0000454187df3 */ /* 0x000fe20008003818 */
[----:B------:R-:W-:Y:S01]  /*28d0*/  VIADD R8, R4, UR46 ;  /* 0x0000002e04087c36 */ /* 0x000fe20008000000 */
[----:B------:R-:W-:Y:S01]  /*28e0*/  UIADD3 UR6, UR9, 0x2, URZ ;  /* 0x0000000209067890 */ /* 0x000fe2000fffe03f */
[----:B------:R-:W-:Y:S02]  /*28f0*/  UMOV UR7, 0x40000040 ;  /* 0x4000004000077882 */ /* 0x000fe40000000000 */
[----:B------:R-:W-:Y:S01]  /*2900*/  IMAD.IADD R21, R65, 0x1, R8 ;  /* 0x0000000141157824 */ /* 0x000fe200078e0208 */
[----:B------:R-:W-:Y:S02]  /*2910*/  WARPGROUP.DEPBAR.LE gsb0, 0x0 ;  /* 0x00008000000079c5 */ /* 0x000fe40000010000 */
[----:B------:R-:W-:Y:S04]  /*2920*/  LDS.U8 R5, [R4+UR46+0x1000] ;  /* 0x0010002e04057984 */ /* 0x000fe80008000000 */
[----:B------:R-:W2:Y:S04]  /*2930*/  LDS.U8 R6, [R4+UR46+0x1040] ;  /* 0x0010402e04067984 */ /* 0x000ea80008000000 */
[----:B------:R-:W-:Y:S04]  /*2940*/  LDS.U8 R7, [R4+UR46+0x1008] ;  /* 0x0010082e04077984 */ /* 0x000fe80008000000 */
[----:B------:R-:W3:Y:S04]  /*2950*/  LDS.U8 R10, [R4+UR46+0x1048] ;  /* 0x0010482e040a7984 */ /* 0x000ee80008000000 */
[----:B------:R-:W-:Y:S04]  /*2960*/  LDS.U8 R9, [R4+UR46+0x1400] ;  /* 0x0014002e04097984 */ /* 0x000fe80008000000 */
[----:B------:R-:W4:Y:S04]  /*2970*/  LDS.U8 R20, [R4+UR46+0x1440] ;  /* 0x0014402e04147984 */ /* 0x000f280008000000 */
[----:B------:R-:W-:Y:S04]  /*2980*/  LDS.U8 R13, [R4+UR46+0x1408] ;  /* 0x0014082e040d7984 */ /* 0x000fe80008000000 */
[----:B------:R-:W0:Y:S04]  /*2990*/  LDS.U8 R72, [R4+UR46+0x1448] ;  /* 0x0014482e04487984 */ /* 0x000e280008000000 */
[----:B------:R-:W1:Y:S04]  /*29a0*/  LDS.U8 R8, [R21+0x1000] ;  /* 0x0010000015087984 */ /* 0x000e680000000000 */
[----:B------:R-:W1:Y:S04]  /*29b0*/  LDS.U8 R12, [R21+0x1008] ;  /* 0x00100800150c7984 */ /* 0x000e680000000000 */
[----:B------:R-:W1:Y:S04]  /*29c0*/  LDS.U8 R70, [R21+0x1400] ;  /* 0x0014000015467984 */ /* 0x000e680000000000 */
[----:B------:R-:W1:Y:S01]  /*29d0*/  LDS.U8 R74, [R21+0x1408] ;  /* 0x00140800154a7984 */ /* 0x000e620000000000 */
[----:B--2---:R-:W-:-:S03]  /*29e0*/  PRMT R5, R6, 0x7604, R5 ;  /* 0x0000760406057816 */ /* 0x004fc60000000005 */
[----:B------:R-:W2:Y:S04]  /*29f0*/  LDS.U8 R68, [R21+0x1040] ;  /* 0x0010400015447984 */ /* 0x000ea80000000000 */
[----:B------:R-:W2:Y:S01]  /*2a00*/  LDS.U8 R14, [R21+0x1048] ;  /* 0x00104800150e7984 */ /* 0x000ea20000000000 */
[----:B---3--:R-:W-:-:S03]  /*2a10*/  PRMT R7, R10, 0x7604, R7 ;  /* 0x000076040a077816 */ /* 0x008fc60000000007 */
[----:B------:R-:W3:Y:S04]  /*2a20*/  LDS.U8 R11, [R21+0x1440] ;  /* 0x00144000150b7984 */ /* 0x000ee80000000000 */
[----:B------:R-:W3:Y:S01]  /*2a30*/  LDS.U8 R76, [R21+0x1448] ;  /* 0x00144800154c7984 */ /* 0x000ee20000000000 */
[----:B----4-:R-:W-:Y:S02]  /*2a40*/  PRMT R9, R20, 0x7604, R9 ;  /* 0x0000760414097816 */ /* 0x010fe40000000009 */
[----:B0-----:R-:W-:Y:S02]  /*2a50*/  PRMT R13, R72, 0x7604, R13 ;  /* 0x00007604480d7816 */ /* 0x001fe4000000000d */
[----:B-1----:R-:W-:Y:S02]  /*2a60*/  PRMT R5, R8, 0x7054, R5 ;  /* 0x0000705408057816 */ /* 0x002fe40000000005 */
[----:B------:R-:W-:-:S02]  /*2a70*/  PRMT R7, R12, 0x7054, R7 ;  /* 0x000070540c077816 */ /* 0x000fc40000000007 */
[----:B------:R-:W-:Y:S02]  /*2a80*/  PRMT R70, R70, 0x7054, R9 ;  /* 0x0000705446467816 */ /* 0x000fe40000000009 */
[----:B------:R-:W-:Y:S02]  /*2a90*/  PRMT R13, R74, 0x7054, R13 ;  /* 0x000070544a0d7816 */ /* 0x000fe4000000000d */
[----:B--2---:R-:W-:Y:S02]  /*2aa0*/  PRMT R68, R68, 0x654, R5 ;  /* 0x0000065444447816 */ /* 0x004fe40000000005 */
[----:B------:R-:W-:Y:S02]  /*2ab0*/  PRMT R69, R14, 0x654, R7 ;  /* 0x000006540e457816 */ /* 0x000fe40000000007 */
[----:B---3--:R-:W-:Y:S02]  /*2ac0*/  PRMT R70, R11, 0x654, R70 ;  /* 0x000006540b467816 */ /* 0x008fe40000000046 */
[----:B------:R-:W-:-:S04]  /*2ad0*/  PRMT R71, R76, 0x654, R13 ;  /* 0x000006544c477816 */ /* 0x000fc8000000000d */
[----:B------:R-:W-:-:S06]  /*2ae0*/  WARPGROUP.ARRIVE ;  /* 0x00000000000079c5 */ /* 0x000fcc0000000000 */
[----:B------:R-:W-:Y:S03]  /*2af0*/  QGMMA.64x64x32.F32.E5M2.E5M2 R24, R68, gdesc[UR4], R24, gsb0 ;  /* 0x00e0000444187df3 */ /* 0x000fe60008003818 */
        /* <DEDUP_REMOVED lines=28> */
[----:B------:R-:W-:Y:S01]  /*2cc0*/  PRMT R71, R76, 0x654, R13 ;  /* 0x000006544c477816 */ /* 0x000fe2000000000d */
[----:B------:R-:W-:Y:S06]  /*2cd0*/  @!P0 BRA `(.L_x_32) ;  /* 0x0000000000048947 */ /* 0x000fec0003800000 */
[----:B------:R-:W-:Y:S01]  /*2ce0*/  BPT.TRAP 0x1 ;  /* 0x000000040000795c */ /* 0x000fe20000300000 */
.L_x_32:
[----:B------:R-:W-:Y:S02]  /*2cf0*/  UISETP.GT.U32.AND UP0, UPT, UR42, 0x1, UPT ;  /* 0x000000012a00788c */ /* 0x000fe4000bf04070 */
[----:B------:R-:W-:-:S04]  /*2d00*/  ULEA UR5, UR4, UR46, 0x3 ;  /* 0x0000002e04057291 */ /* 0x000fc8000f8e183f */
[----:B------:R-:W-:Y:S01]  /*2d10*/  UIADD3 UR5, UR5, 0x70, URZ ;  /* 0x0000007005057890 */ /* 0x000fe2000fffe03f */
[----:B------:R-:W-:-:S03]  /*2d20*/  PLOP3.LUT P2, PT, PT, PT, UP0, 0x80, 0x0 ;  /* 0x000000000000781c */ /* 0x000fc60003f4f008 */
[----:B------:R-:W-:-:S09]  /*2d30*/  UPRMT UR5, URZ, 0x654, UR5 ;  /* 0x000006543f057896 */ /* 0x000fd20008000005 */
[----:B------:R-:W-:Y:S01]  /*2d40*/  SYNCS.ARRIVE.TRANS64.RED.A1T0 RZ, [UR5], RZ ;  /* 0x000000ffffff79a7 */ /* 0x000fe20008100405 */
[----:B------:R-:W-:Y:S05]  /*2d50*/  @P2 BRA `(.L_x_33) ;  /* 0x0000000000042947 */ /* 0x000fea0003800000 */
[----:B------:R-:W-:Y:S01]  /*2d60*/  BPT.TRAP 0x1 ;  /* 0x000000040000795c */ /* 0x000fe20000300000 */
.L_x_33:
[----:B------:R-:W-:Y:S01]  /*2d70*/  UIADD3 UR6, UR9, 0x4, URZ ;  /* 0x0000000409067890 */ /* 0x000fe2000fffe03f */
[----:B------:R-:W-:Y:S01]  /*2d80*/  WARPGROUP.ARRIVE ;  /* 0x00000000000079c5 */ /* 0x000fe20000000000 */
[----:B------:R-:W-:Y:S01]  /*2d90*/  UMOV UR7, 0x40000040 ;  /* 0x4000004000077882 */ /* 0x000fe20000000000 */
[----:B------:R-:W-:-:S04]  /*2da0*/  UIADD3 UR4, UR4, 0x1, URZ ;  /* 0x0000000104047890 */ /* 0x000fc8000fffe03f */
[----:B------:R-:W-:-:S05]  /*2db0*/  UISETP.NE.AND UP0, UPT, UR4, 0xe, UPT ;  /* 0x0000000e0400788c */ /* 0x000fca000bf05270 */
[----:B------:R-:W-:Y:S01]  /*2dc0*/  QGMMA.64x64x32.F32.E5M2.E5M2 R24, R68, gdesc[UR4], R24, gsb0 ;  /* 0x00e0000444187df3 */ /* 0x000fe20008003818 */
[----:B------:R-:W-:Y:S02]  /*2dd0*/  USEL UR4, UR4, URZ, UP0 ;  /* 0x0000003f04047287 */ /* 0x000fe40008000000 */
        /* <DEDUP_REMOVED lines=31> */
.L_x_34:
[----:B------:R-:W-:Y:S01]  /*2fd0*/  IMAD.SHL.U32 R80, R0, 0x2000, RZ ;  /* 0x0000200000507824 */ /* 0x000fe200078e00ff */
[----:B------:R-:W-:Y:S04]  /*2fe0*/  BSSY B0, `(.L_x_35) ;  /* 0x0000005000007945 */ /* 0x000fe80003800000 */
[----:B------:R-:W-:Y:S01]  /*2ff0*/  IADD3 R12, R80, UR46, R61 ;  /* 0x0000002e500c7c10 */ /* 0x000fe2000fffe03d */
[----:B------:R-:W-:Y:S06]  /*3000*/  @P1 BRA `(.L_x_36) ;  /* 0x0000000000081947 */ /* 0x000fec0003800000 */
[----:B------:R-:W0:Y:S02]  /*3010*/  SYNCS.PHASECHK.TRANS64.TRYWAIT P1, [R15+URZ], R78 ;  /* 0x0000004e0f0075a7 */ /* 0x000e24000802017f */
[----:B0-----:R-:W-:Y:S05]  /*3020*/  @!P1 BRA `(.L_x_37) ;  /* 0x0000005000f89947 */ /* 0x001fea0003800000 */
.L_x_36:
[----:B------:R-:W-:Y:S05]  /*3030*/  BSYNC B0 ;  /* 0x0000000000007941 */ /* 0x000fea0003800000 */
.L_x_35:
[----:B------:R-:W-:Y:S01]  /*3040*/  IMAD.IADD R14, R65, 0x1, R12 ;  /* 0x00000001410e7824 */ /* 0x000fe200078e020c */
[----:B------:R-:W-:Y:S01]  /*3050*/  LDS.U8 R4, [R12+0x800] ;  /* 0x000800000c047984 */ /* 0x000fe20000000000 */
[----:B------:R-:W-:Y:S05]  /*3060*/  WARPSYNC.ALL ;  /* 0x0000000000007948 */ /* 0x000fea0003800000 */
[----:B------:R-:W1:Y:S04]  /*3070*/  LDS.U8 R5, [R12+0x840] ;  /* 0x000840000c057984 */ /* 0x000e680000000000 */
[----:B------:R-:W-:Y:S04]  /*3080*/  LDS.U8 R6, [R12+0x808] ;  /* 0x000808000c067984 */ /* 0x000fe80000000000 */
[----:B------:R-:W2:Y:S04]  /*3090*/  LDS.U8 R11, [R12+0x848] ;  /* 0x000848000c0b7984 */ /* 0x000ea80000000000 */
[----:B------:R-:W-:Y:S04]  /*30a0*/  LDS.U8 R8, [R12+0xc00] ;  /* 0x000c00000c087984 */ /* 0x000fe80000000000 */
[----:B0-----:R-:W0:Y:S04]  /*30b0*/  LDS.U8 R15, [R12+0xc40] ;  /* 0x000c40000c0f7984 */ /* 0x001e280000000000 */
[----:B------:R-:W-:Y:S04]  /*30c0*/  LDS.U8 R10, [R12+0xc08] ;  /* 0x000c08000c0a7984 */ /* 0x000fe80000000000 */
[----:B------:R-:W3:Y:S04]  /*30d0*/  LDS.U8 R73, [R12+0xc48] ;  /* 0x000c48000c497984 */ /* 0x000ee80000000000 */
        /* <DEDUP_REMOVED lines=10> */
[----:B0-----:R-:W-:Y:S02]  /*3180*/  PRMT R8, R15, 0x7604, R8 ;  /* 0x000076040f087816 */ /* 0x001fe40000000008 */
[----:B---3--:R-:W-:Y:S02]  /*3190*/  PRMT R10, R73, 0x7604, R10 ;  /* 0x00007604490a7816 */ /* 0x008fe4000000000a */
        /* <DEDUP_REMOVED lines=8> */
[----:B------:R-:W-:Y:S01]  /*3220*/  UIADD3 UR6, UR9, 0x6, URZ ;  /* 0x0000000609067890 */ /* 0x000fe2000fffe03f */
[----:B------:R-:W-:Y:S01]  /*3230*/  WARPGROUP.ARRIVE ;  /* 0x00000000000079c5 */ /* 0x000fe20000000000 */
[----:B------:R-:W-:Y:S01]  /*3240*/  UMOV UR7, 0x40000040 ;  /* 0x4000004000077882 */ /* 0x000fe20000000000 */
[C---:B------:R-:W-:Y:S01]  /*3250*/  ISETP.GT.AND P1, PT, R3.reuse, 0x2, PT ;  /* 0x000000020300780c */ /* 0x040fe20003f24270 */
[----:B------:R-:W-:-:S05]  /*3260*/  VIADD R3, R3, 0xffffffff ;  /* 0xffffffff03037836 */ /* 0x000fca0000000000 */
[----:B------:R-:W-:Y:S01]  /*3270*/  QGMMA.64x64x32.F32.E5M2.E5M2 R24, R68, gdesc[UR4], R24, gsb0 ;  /* 0x00e0000444187df3 */ /* 0x000fe20008003818 */
[----:B------:R-:W-:Y:S02]  /*3280*/  R2UR UR6, R0 ;  /* 0x00000000000672ca */ /* 0x000fe400000e0000 */
[----:B------:R-:W-:-:S04]  /*3290*/  WARPGROUP.DEPBAR.LE gsb0, 0x0 ;  /* 0x00008000000079c5 */ /* 0x000fc80000010000 */
[----:B------:R-:W-:Y:S09]  /*32a0*/  @P1 BRA `(.L_x_38) ;  /* 0xfffffff400401947 */ /* 0x000ff2000383ffff */
.L_x_30:
[----:B------:R-:W-:Y:S01]  /*32b0*/  IMAD.MOV.U32 R5, RZ, RZ, 0x40000040 ;  /* 0x40000040ff057424 */ /* 0x000fe200078e00ff */
[----:B------:R-:W-:Y:S01]  /*32c0*/  LEA R4, R0, UR8, 0x9 ;  /* 0x0000000800047c11 */ /* 0x000fe2000f8e48ff */
[----:B------:R-:W-:Y:S01]  /*32d0*/  WARPGROUP.ARRIVE ;  /* 0x00000000000079c5 */ /* 0x000fe20000000000 */
[----:B------:R-:W-:Y:S01]  /*32e0*/  IADD3 R80, R80, UR46, R61 ;  /* 0x0000002e50507c10 */ /* 0x000fe2000fffe03d */
[----:B------:R-:W-:Y:S01]  /*32f0*/  IMAD.MOV.U32 R7, RZ, RZ, 0x40000040 ;  /* 0x40000040ff077424 */ /* 0x000fe200078e00ff */
[C---:B------:R-:W-:Y:S01]  /*3300*/  R2UR UR6, R4.reuse ;  /* 0x00000000040672ca */ /* 0x040fe200000e0000 */
[----:B------:R-:W-:Y:S01]  /*3310*/  VIADD R6, R4, 0x2 ;  /* 0x0000000204067836 */ /* 0x000fe20000000000 */
[----:B------:R-:W-:Y:S01]  /*3320*/  R2UR UR7, R5 ;  /* 0x00000000050772ca */ /* 0x000fe200000e0000 */
[----:B------:R-:W-:-:S12]  /*3330*/  IMAD.IADD R14, R65, 0x1, R80 ;  /* 0x00000001410e7824 */ /* 0x000fd800078e0250 */
[----:B------:R-:W-:Y:S01]  /*3340*/  QGMMA.64x64x32.F32.E5M2.E5M2 R24, R84, gdesc[UR4], R24, gsb0 ;  /* 0x00e0000454187df3 */ /* 0x000fe20008003818 */
[----:B------:R-:W-:Y:S02]  /*3350*/  R2UR UR6, R6 ;  /* 0x00000000060672ca */ /* 0x000fe400000e0000 */
[----:B------:R-:W-:Y:S01]  /*3360*/  R2UR UR7, R7 ;  /* 0x00000000070772ca */ /* 0x000fe200000e0000 */
[----:B------:R-:W-:Y:S02]  /*3370*/  WARPGROUP.DEPBAR.LE gsb0, 0x0 ;  /* 0x00008000000079c5 */ /* 0x000fe40000010000 */
[----:B------:R-:W-:Y:S04]  /*3380*/  LDS.U8 R10, [R80+0x1400] ;  /* 0x00140000500a7984 */ /* 0x000fe80000000000 */
[----:B------:R-:W0:Y:S04]  /*3390*/  LDS.U8 R21, [R80+0x1440] ;  /* 0x0014400050157984 */ /* 0x000e280000000000 */
[----:B------:R-:W-:Y:S04]  /*33a0*/  LDS.U8 R0, [R80+0x1000] ;  /* 0x0010000050007984 */ /* 0x000fe80000000000 */
[----:B------:R-:W1:Y:S04]  /*33b0*/  LDS.U8 R3, [R80+0x1040] ;  /* 0x0010400050037984 */ /* 0x000e680000000000 */
[----:B------:R-:W-:Y:S04]  /*33c0*/  LDS.U8 R8, [R80+0x1008] ;  /* 0x0010080050087984 */ /* 0x000fe80000000000 */
[----:B------:R-:W2:Y:S04]  /*33d0*/  LDS.U8 R13, [R80+0x1048] ;  /* 0x00104800500d7984 */ /* 0x000ea80000000000 */
[----:B------:R-:W-:Y:S04]  /*33e0*/  LDS.U8 R12, [R80+0x1408] ;  /* 0x00140800500c7984 */ /* 0x000fe80000000000 */
[----:B------:R-:W3:Y:S04]  /*33f0*/  LDS.U8 R73, [R80+0x1448] ;  /* 0x0014480050497984 */ /* 0x000ee80000000000 */
        /* <DEDUP_REMOVED lines=53> */
.L_x_39:
        /* <DEDUP_REMOVED lines=8> */
.L_x_40:
[C---:B------:R-:W-:Y:S01]  /*37d0*/  VIADD R6, R4.reuse, 0x4 ;  /* 0x0000000404067836 */ /* 0x040fe20000000000 */
[----:B------:R-:W-:Y:S01]  /*37e0*/  WARPGROUP.ARRIVE ;  /* 0x00000000000079c5 */ /* 0x000fe20000000000 */
[----:B------:R-:W-:Y:S02]  /*37f0*/  IMAD.MOV.U32 R7, RZ, RZ, 0x40000040 ;  /* 0x40000040ff077424 */ /* 0x000fe400078e00ff */
[----:B------:R-:W-:Y:S01]  /*3800*/  VIADD R4, R4, 0x6 ;  /* 0x0000000604047836 */ /* 0x000fe20000000000 */
[----:B------:R-:W-:Y:S01]  /*3810*/  R2UR UR6, R6 ;  /* 0x00000000060672ca */ /* 0x000fe200000e0000 */
[----:B------:R-:W-:Y:S01]  /*3820*/  IMAD.MOV.U32 R5, RZ, RZ, 0x40000040 ;  /* 0x40000040ff057424 */ /* 0x000fe200078e00ff */
[----:B------:R-:W-:-:S13]  /*3830*/  R2UR UR7, R7 ;  /* 0x00000000070772ca */ /* 0x000fda00000e0000 */
        /* <DEDUP_REMOVED lines=35> */
.L_x_26:
[----:B------:R0:W-:Y:S01]  /*3a70*/  SYNCS.ARRIVE.TRANS64.A1T0 RZ, [R63+UR49], RZ ;  /* 0x000000ff3fff79a7 */ /* 0x0001e20008100031 */
[----:B------:R-:W-:Y:S05]  /*3a80*/  @!P0 BRA `(.L_x_41) ;  /* 0x0000000000048947 */ /* 0x000fea0003800000 */
[----:B------:R-:W-:Y:S01]  /*3a90*/  BPT.TRAP 0x1 ;  /* 0x000000040000795c */ /* 0x000fe20000300000 */
.L_x_41:
[----:B------:R-:W-:Y:S02]  /*3aa0*/  UIADD3 UR6, UR47, UR41, URZ ;  /* 0x000000292f067290 */ /* 0x000fe4000fffe03f */
[----:B------:R-:W-:Y:S02]  /*3ab0*/  UISETP.GT.U32.AND UP0, UPT, UR42, 0x1, UPT ;  /* 0x000000012a00788c */ /* 0x000fe4000bf04070 */
[----:B------:R-:W-:-:S04]  /*3ac0*/  USHF.R.U32.HI UR4, URZ, 0x1, UR6 ;  /* 0x000000013f047899 */ /* 0x000fc80008011606 */
[----:B------:R-:W-:Y:S01]  /*3ad0*/  UIMAD.WIDE.U32 UR4, UR4, -0x6db6db6d, URZ ;  /* 0x92492493040478a5 */ /* 0x000fe2000f8e003f */
[----:B------:R-:W-:-:S03]  /*3ae0*/  PLOP3.LUT P0, PT, PT, PT, UP0, 0x80, 0x0 ;  /* 0x000000000000781c */ /* 0x000fc60003f0f008 */
[----:B------:R-:W-:-:S04]  /*3af0*/  USHF.R.U32.HI UR4, URZ, 0x2, UR5 ;  /* 0x000000023f047899 */ /* 0x000fc80008011605 */
[----:B------:R-:W-:-:S04]  /*3b00*/  UIMAD UR6, UR4, -0xe, UR6 ;  /* 0xfffffff2040678a4 */ /* 0x000fc8000f8e0206 */
[----:B------:R-:W-:-:S04]  /*3b10*/  ULEA UR6, UR6, UR46, 0x3 ;  /* 0x0000002e06067291 */ /* 0x000fc8000f8e183f */
[----:B------:R-:W-:-:S04]  /*3b20*/  UIADD3 UR6, UR6, 0x70, URZ ;  /* 0x0000007006067890 */ /* 0x000fc8000fffe03f */
[----:B------:R-:W-:-:S09]  /*3b30*/  UPRMT UR6, URZ, 0x654, UR6 ;  /* 0x000006543f067896 */ /* 0x000fd20008000006 */
[----:B------:R-:W-:Y:S01]  /*3b40*/  SYNCS.ARRIVE.TRANS64.RED.A1T0 RZ, [UR6], RZ ;  /* 0x000000ffffff79a7 */ /* 0x000fe20008100406 */
[----:B------:R-:W-:Y:S05]  /*3b50*/  @P0 BRA `(.L_x_42) ;  /* 0x0000000000040947 */ /* 0x000fea0003800000 */
[----:B------:R-:W-:Y:S01]  /*3b60*/  BPT.TRAP 0x1 ;  /* 0x000000040000795c */ /* 0x000fe20000300000 */
.L_x_42:
[----:B------:R-:W-:Y:S01]  /*3b70*/  SHF.L.U32 R3, R67, 0x1f, RZ ;  /* 0x0000001f43037819 */ /* 0x000fe200000006ff */
[----:B------:R-:W-:Y:S01]  /*3b80*/  UIADD3 UR41, UR48, UR41, URZ ;  /* 0x0000002930297290 */ /* 0x000fe2000fffe03f */
[----:B------:R-:W1:Y:S01]  /*3b90*/  LDC R13, c[0x0][0x288] ;  /* 0x0000a200ff0d7b82 */ /* 0x000e620000000800 */
[----:B------:R-:W-:Y:S01]  /*3ba0*/  UISETP.GE.U32.AND UP1, UPT, UR48, 0xe, UPT ;  /* 0x0000000e3000788c */ /* 0x000fe2000bf26070 */
[----:B------:R-:W-:Y:S01]  /*3bb0*/  IMAD.SHL.U32 R8, R60, 0x2, RZ ;  /* 0x000000023c087824 */ /* 0x000fe200078e00ff */
[----:B------:R-:W-:Y:S02]  /*3bc0*/  UISETP.GT.U32.AND UP0, UPT, UR41, 0xd, UPT ;  /* 0x0000000d2900788c */ /* 0x000fe4000bf04070 */
[----:B------:R-:W-:Y:S02]  /*3bd0*/  USHF.R.U32.HI UR4, URZ, 0x1, UR41 ;  /* 0x000000013f047899 */ /* 0x000fe40008011629 */
[----:B------:R-:W-:Y:S01]  /*3be0*/  UISETP.LT.U32.AND UP0, UPT, UR48, 0xe, UP0 ;  /* 0x0000000e3000788c */ /* 0x000fe20008701070 */
[----:B------:R-:W2:Y:S01]  /*3bf0*/  SYNCS.PHASECHK.TRANS64.TRYWAIT P0, [R66+UR45+0x10], R3 ;  /* 0x00001003420075a7 */ /* 0x000ea2000800016d */
[----:B------:R-:W-:Y:S01]  /*3c00*/  UIMAD.WIDE.U32 UR4, UR4, -0x6db6db6d, URZ ;  /* 0x92492493040478a5 */ /* 0x000fe2000f8e003f */
[----:B------:R-:W-:Y:S01]  /*3c10*/  SHF.R.S32.HI R9, RZ, 0x1f, R8 ;  /* 0x0000001fff097819 */ /* 0x000fe20000011408 */
[----:B------:R-:W-:-:S02]  /*3c20*/  USEL UR6, URZ, 0x1, !UP0 ;  /* 0x000000013f067887 */ /* 0x000fc4000c000000 */
[----:B------:R-:W-:Y:S02]  /*3c30*/  USHF.R.U32.HI UR4, URZ, 0x2, UR5 ;  /* 0x000000023f047899 */ /* 0x000fe40008011605 */
[----:B------:R-:W-:Y:S02]  /*3c40*/  ULOP3.LUT UR40, UR40, UR6, URZ, 0x3c, !UPT ;  /* 0x0000000628287292 */ /* 0x000fe4000f8e3c3f */
[----:B------:R-:W-:Y:S02]  /*3c50*/  UIMAD UR41, UR4, -0xe, UR41 ;  /* 0xfffffff2042978a4 */ /* 0x000fe4000f8e0229 */
[----:B------:R-:W-:Y:S01]  /*3c60*/  @UP1 ULOP3.LUT UR40, UR40, 0x1, UR4, 0x78, !UPT ;  /* 0x0000000128281892 */ /* 0x000fe2000f8e7804 */
[----:B-12---:R-:W-:Y:S11]  /*3c70*/  @!P0 BRA `(.L_x_43) ;  /* 0x0000004400f88947 */ /* 0x006ff60003800000 */
.L_x_151:
[----:B-1----:R-:W-:Y:S01]  /*3c80*/  IMAD.SHL.U32 R3, R22, 0x40, RZ ;  /* 0x0000004016037824 */ /* 0x002fe200078e00ff */
[----:B------:R-:W-:Y:S01]  /*3c90*/  ULDC UR6, c[0x0][0x284] ;  /* 0x0000a10000067ab9 */ /* 0x000fe20000000800 */
[----:B------:R-:W-:Y:S01]  /*3ca0*/  IMAD.SHL.U32 R19, R19, 0x40, RZ ;  /* 0x0000004013137824 */ /* 0x000fe200078e00ff */
[----:B------:R-:W-:Y:S01]  /*3cb0*/  SHF.R.S32.HI R14, RZ, 0x1f, R18 ;  /* 0x0000001fff0e7819 */ /* 0x000fe20000011412 */
[----:B------:R-:W-:Y:S01]  /*3cc0*/  ULDC.64 UR4, c[0x0][0x5d0] ;  /* 0x0001740000047ab9 */ /* 0x000fe20000000a00 */
[----:B------:R-:W-:Y:S01]  /*3cd0*/  ISETP.GE.AND P0, PT, R3, UR6, PT ;  /* 0x0000000603007c0c */ /* 0x000fe2000bf06270 */
[----:B------:R-:W-:Y:S01]  /*3ce0*/  IMAD.WIDE.U32 R4, R18, UR4, R8 ;  /* 0x0000000412047c25 */ /* 0x000fe2000f8e0008 */
[----:B------:R-:W-:Y:S02]  /*3cf0*/  SHF.R.S32.HI R12, RZ, 0x1f, R19 ;  /* 0x0000001fff0c7819 */ /* 0x000fe40000011413 */
[C---:B------:R-:W-:Y:S01]  /*3d00*/  ISETP.GE.OR P0, PT, R19.reuse, R13, P0 ;  /* 0x0000000d1300720c */ /* 0x040fe20000706670 */
[----:B------:R-:W-:Y:S01]  /*3d10*/  IMAD R7, R14, UR4, RZ ;  /* 0x000000040e077c24 */ /* 0x000fe2000f8e02ff */
[----:B------:R-:W-:-:S03]  /*3d20*/  IADD3 R4, P1, R19, R4, RZ ;  /* 0x0000000413047210 */ /* 0x000fc60007f3e0ff */
[----:B------:R-:W-:-:S05]  /*3d30*/  IMAD R7, R18, UR5, R7 ;  /* 0x0000000512077c24 */ /* 0x000fca000f8e0207 */
[----:B------:R-:W-:-:S03]  /*3d40*/  IADD3.X R5, R12, R5, R7, P1, !PT ;  /* 0x000000050c057210 */ /* 0x000fc60000ffe407 */
[----:B------:R-:W-:Y:S05]  /*3d50*/  @P0 BRA `(.L_x_44) ;  /* 0x0000002400a80947 */ /* 0x000fea0003800000 */
[----:B------:R-:W1:Y:S01]  /*3d60*/  LDC.64 R10, c[0x0][0x5c8] ;  /* 0x00017200ff0a7b82 */ /* 0x000e620000000a00 */
[----:B------:R-:W-:Y:S01]  /*3d70*/  IMAD.WIDE R22, R22, 0x40, R58 ;  /* 0x0000004016167825 */ /* 0x000fe200078e023a */
[----:B------:R-:W-:Y:S01]  /*3d80*/  ULDC.64 UR4, c[0x0][0x5c0] ;  /* 0x0001700000047ab9 */ /* 0x000fe20000000a00 */
[----:B------:R-:W-:Y:S02]  /*3d90*/  BSSY B0, `(.L_x_44) ;  /* 0x0000266000007945 */ /* 0x000fe40003800000 */
[-C--:B-1----:R-:W-:Y:S02]  /*3da0*/  IMAD R0, R23, R10.reuse, RZ ;  /* 0x0000000a17007224 */ /* 0x082fe400078e02ff */
[----:B------:R-:W-:-:S04]  /*3db0*/  IMAD.WIDE.U32 R4, R22, R10, R4 ;  /* 0x0000000a16047225 */ /* 0x000fc800078e0004 */
[----:B------:R-:W-:Y:S01]  /*3dc0*/  IMAD R7, R22, R11, R0 ;  /* 0x0000000b16077224 */ /* 0x000fe200078e0200 */
[----:B------:R-:W-:Y:S02]  /*3dd0*/  LEA R6, P0, R10, R4, 0x3 ;  /* 0x000000040a067211 */ /* 0x000fe400078018ff */
[----:B------:R-:W-:Y:S01]  /*3de0*/  IADD3 R4, P1, R4, UR4, RZ ;  /* 0x0000000404047c10 */ /* 0x000fe2000ff3e0ff */
[----:B------:R-:W-:Y:S01]  /*3df0*/  IMAD.IADD R7, R5, 0x1, R7 ;  /* 0x0000000105077824 */ /* 0x000fe200078e0207 */
[----:B------:R-:W-:-:S04]  /*3e00*/  IADD3 R6, P2, R6, UR4, RZ ;  /* 0x0000000406067c10 */ /* 0x000fc8000ff5e0ff */
[----:B------:R-:W-:Y:S01]  /*3e10*/  LEA.HI.X R0, R10, R7, R11, 0x3, P0 ;  /* 0x000000070a007211 */ /* 0x000fe200000f1c0b */
[----:B------:R-:W-:Y:S01]  /*3e20*/  IMAD R10, R60, -0x2, R13 ;  /* 0xfffffffe3c0a7824 */ /* 0x000fe200078e020d */
[----:B-----5:R-:W-:Y:S02]  /*3e30*/  FSETP.NEU.AND P0, PT, R57, RZ, PT ;  /* 0x000000ff3900720b */ /* 0x020fe40003f0d000 */
[----:B------:R-:W-:Y:S02]  /*3e40*/  IADD3.X R5, R7, UR5, RZ, P1, !PT ;  /* 0x0000000507057c10 */ /* 0x000fe40008ffe4ff */
[----:B------:R-:W-:Y:S01]  /*3e50*/  IADD3.X R7, R0, UR5, RZ, P2, !PT ;  /* 0x0000000500077c10 */ /* 0x000fe200097fe4ff */
[----:B------:R-:W-:Y:S02]  /*3e60*/  IMAD.IADD R0, R62, 0x1, -R3 ;  /* 0x000000013e007824 */ /* 0x000fe400078e0a03 */
[----:B------:R-:W-:-:S06]  /*3e70*/  IMAD.IADD R3, R10, 0x1, -R19 ;  /* 0x000000010a037824 */ /* 0x000fcc00078e0a13 */
[----:B------:R-:W-:Y:S05]  /*3e80*/  @!P0 BRA `(.L_x_45) ;  /* 0x0000001c00188947 */ /* 0x000fea0003800000 */
[----:B------:R-:W1:Y:S01]  /*3e90*/  LDC.64 R20, c[0x0][0x5b0] ;  /* 0x00016c00ff147b82 */ /* 0x000e620000000a00 */
[----:B------:R-:W-:Y:S01]  /*3ea0*/  ULDC.64 UR4, c[0x0][0x5b8] ;  /* 0x00016e0000047ab9 */ /* 0x000fe20000000a00 */
[----:B------:R-:W-:Y:S01]  /*3eb0*/  BSSY B1, `(.L_x_46) ;  /* 0x0000011000017945 */ /* 0x000fe20003800000 */
[----:B------:R-:W-:-:S04]  /*3ec0*/  IMAD.WIDE.U32 R8, R18, UR4, R8 ;  /* 0x0000000412087c25 */ /* 0x000fc8000f8e0008 */
[----:B------:R-:W-:Y:S01]  /*3ed0*/  IMAD R11, R14, UR4, RZ ;  /* 0x000000040e0b7c24 */ /* 0x000fe2000f8e02ff */
[----:B------:R-:W2:Y:S01]  /*3ee0*/  LDC.64 R68, c[0x0][0x5a8] ;  /* 0x00016a00ff447b82 */ /* 0x000ea20000000a00 */
[----:B------:R-:W-:Y:S02]  /*3ef0*/  IADD3 R10, P0, R19, R8, RZ ;  /* 0x00000008130a7210 */ /* 0x000fe40007f1e0ff */
[----:B------:R-:W-:-:S05]  /*3f00*/  IMAD R11, R18, UR5, R11 ;  /* 0x00000005120b7c24 */ /* 0x000fca000f8e020b */
[----:B------:R-:W-:Y:S02]  /*3f10*/  IADD3.X R11, R12, R9, R11, P0, !PT ;  /* 0x000000090c0b7210 */ /* 0x000fe400007fe40b */
[----:B------:R-:W-:-:S04]  /*3f20*/  ISETP.GE.AND P0, PT, R3, 0x1, PT ;  /* 0x000000010300780c */ /* 0x000fc80003f06270 */
[----:B------:R-:W-:Y:S01]  /*3f30*/  ISETP.LT.OR P3, PT, R0, 0x1, !P0 ;  /* 0x000000010000780c */ /* 0x000fe20004761670 */
[-C--:B-1----:R-:W-:Y:S02]  /*3f40*/  IMAD R12, R23, R20.reuse, RZ ;  /* 0x00000014170c7224 */ /* 0x082fe400078e02ff */
[----:B------:R-:W-:-:S04]  /*3f50*/  IMAD.WIDE.U32 R8, R22, R20, R10 ;  /* 0x0000001416087225 */ /* 0x000fc800078e000a */
[----:B------:R-:W-:Y:S01]  /*3f60*/  IMAD R12, R22, R21, R12 ;  /* 0x00000015160c7224 */ /* 0x000fe200078e020c */
[----:B--2---:R-:W-:-:S04]  /*3f70*/  IADD3 R8, P1, R8, R68, RZ ;  /* 0x0000004408087210 */ /* 0x004fc80007f3e0ff */
[--C-:B------:R-:W-:Y:S02]  /*3f80*/  IADD3.X R9, R69, R9, R12.reuse, P1, !PT ;  /* 0x0000000945097210 */ /* 0x100fe40000ffe40c */
[----:B------:R-:W-:Y:S01]  /*3f90*/  PRMT R12, RZ, 0x7610, R12 ;  /* 0x00007610ff0c7816 */ /* 0x000fe2000000000c */
[----:B------:R-:W-:Y:S06]  /*3fa0*/  @P3 BRA `(.L_x_47) ;  /* 0x0000000000043947 */ /* 0x000fec0003800000 */
[----:B------:R1:W5:Y:S02]  /*3fb0*/  LDG.E.U8 R12, desc[UR36][R8.64] ;  /* 0x00000024080c7981 */ /* 0x000364000c1e1100 */
.L_x_47:
[----:B------:R-:W-:Y:S05]  /*3fc0*/  BSYNC B1 ;  /* 0x0000000000017941 */ /* 0x000fea0003800000 */
.L_x_46:
[----:B-----5:R-:W-:Y:S01]  /*3fd0*/  LOP3.LUT R12, R12, 0xff, RZ, 0xc0, !PT ;  /* 0x000000ff0c0c7812 */ /* 0x020fe200078ec0ff */
[----:B------:R-:W-:Y:S01]  /*3fe0*/  BSSY B1, `(.L_x_48) ;  /* 0x000000c000017945 */ /* 0x000fe20003800000 */
[----:B------:R-:W-:Y:S02]  /*3ff0*/  ISETP.GE.AND P1, PT, R3, 0x2, PT ;  /* 0x000000020300780c */ /* 0x000fe40003f26270 */
[----:B------:R-:W-:Y:S02]  /*4000*/  F2FP.F16.E5M2.UNPACK_B R12, R12 ;  /* 0x0000000cff0c723e */ /* 0x000fe400020004ff */
[----:B------:R-:W-:-:S03]  /*4010*/  ISETP.LT.OR P2, PT, R0, 0x1, !P1 ;  /* 0x000000010000780c */ /* 0x000fc60004f41670 */
[----:B------:R-:W-:-:S05]  /*4020*/  HADD2.F32 R12, -RZ, R12.H0_H0 ;  /* 0x2000000cff0c7230 */ /* 0x000fca0000004100 */
[----:B------:R-:W-:Y:S01]  /*4030*/  FMUL R13, R12, R57 ;  /* 0x000000390c0d7220 */ /* 0x000fe20000400000 */
[----:B------:R-:W-:-:S03]  /*4040*/  PRMT R12, RZ, 0x7610, R12 ;  /* 0x00007610ff0c7816 */ /* 0x000fc6000000000c */
[----:B------:R-:W-:-:S05]  /*4050*/  FFMA R13, R24, R56, R13 ;  /* 0x00000038180d7223 */ /* 0x000fca000000000d */
[----:B------:R-:W-:-:S05]  /*4060*/  F2FP.SATFINITE.E5M2.F32.PACK_AB_MERGE_C R13, RZ, R13, RZ ;  /* 0x0000000dff0d723e */ /* 0x000fca00048060ff */
[----:B------:R2:W-:Y:S01]  /*4070*/  @!P3 STG.E.U8 desc[UR36][R4.64], R13 ;  /* 0x0000000d0400b986 */ /* 0x0005e2000c101124 */
[----:B------:R-:W-:Y:S05]  /*4080*/  @P2 BRA `(.L_x_49) ;  /* 0x0000000000042947 */ /* 0x000fea0003800000 */
[----:B------:R3:W5:Y:S02]  /*4090*/  LDG.E.U8 R12, desc[UR36][R8.64+0x1] ;  /* 0x00000124080c7981 */ /* 0x000764000c1e1100 */
.L_x_49:
[----:B------:R-:W-:Y:S05]  /*40a0*/  BSYNC B1 ;  /* 0x0000000000017941 */ /* 0x000fea0003800000 */
.L_x_48:
[----:B-----5:R-:W-:Y:S01]  /*40b0*/  LOP3.LUT R12, R12, 0xff, RZ, 0xc0, !PT ;  /* 0x000000ff0c0c7812 */ /* 0x020fe200078ec0ff */
[----:B------:R-:W-:Y:S01]  /*40c0*/  BSSY B1, `(.L_x_50) ;  /* 0x0000012000017945 */ /* 0x000fe20003800000 */
[----:B--2---:R-:W-:Y:S02]  /*40d0*/  IADD3 R13, P3, R22, 0x8, RZ ;  /* 0x00000008160d7810 */ /* 0x004fe40007f7e0ff */
[----:B------:R-:W-:Y:S02]  /*40e0*/  F2FP.F16.E5M2.UNPACK_B R12, R12 ;  /* 0x0000000cff0c723e */ /* 0x000fe400020004ff */
[----:B------:R-:W-:Y:S01]  /*40f0*/  ISETP.LT.OR P0, PT, R0, 0x9, !P0 ;  /* 0x000000090000780c */ /* 0x000fe20004701670 */
[----:B------:R-:W-:Y:S02]  /*4100*/  IMAD.X R23, RZ, RZ, R23, P3 ;  /* 0x000000ffff177224 */ /* 0x000fe400018e0617 */
[----:B------:R-:W-:Y:S02]  /*4110*/  HADD2.F32 R12, -RZ, R12.H0_H0 ;  /* 0x2000000cff0c7230 */ /* 0x000fe40000004100 */
[----:B------:R-:W-:-:S02]  /*4120*/  IMAD R14, R23, R20, RZ ;  /* 0x00000014170e7224 */ /* 0x000fc400078e02ff */
[----:B------:R-:W-:-:S04]  /*4130*/  IMAD.WIDE.U32 R10, R13, R20, R10 ;  /* 0x000000140d0a7225 */ /* 0x000fc800078e000a */
[----:B------:R-:W-:Y:S01]  /*4140*/  FMUL R12, R12, R57 ;  /* 0x000000390c0c7220 */ /* 0x000fe20000400000 */
[----:B------:R-:W-:-:S03]  /*4150*/  IMAD R14, R13, R21, R14 ;  /* 0x000000150d0e7224 */ /* 0x000fc600078e020e */
[----:B------:R-:W-:-:S01]  /*4160*/  FFMA R12, R25, R56, R12 ;  /* 0x00000038190c7223 */ /* 0x000fc2000000000c */
[----:B------:R-:W-:-:S04]  /*4170*/  IADD3 R10, P3, R10, R68, RZ ;  /* 0x000000440a0a7210 */ /* 0x000fc80007f7e0ff */
[----:B------:R-:W-:Y:S02]  /*4180*/  F2FP.SATFINITE.E5M2.F32.PACK_AB_MERGE_C R13, RZ, R12, RZ ;  /* 0x0000000cff0d723e */ /* 0x000fe400048060ff */
[----:B------:R-:W-:Y:S02]  /*4190*/  IADD3.X R11, R69, R11, R14, P3, !PT ;  /* 0x0000000b450b7210 */ /* 0x000fe40001ffe40e */
[----:B------:R-:W-:Y:S01]  /*41a0*/  PRMT R12, RZ, 0x7610, R12 ;  /* 0x00007610ff0c7816 */ /* 0x000fe2000000000c */
[----:B------:R2:W-:Y:S01]  /*41b0*/  @!P2 STG.E.U8 desc[UR36][R4.64+0x1], R13 ;  /* 0x0000010d0400a986 */ /* 0x0005e2000c101124 */
[----:B------:R-:W-:Y:S05]  /*41c0*/  @P0 BRA `(.L_x_51) ;  /* 0x0000000000040947 */ /* 0x000fea0003800000 */
[----:B------:R4:W5:Y:S02]  /*41d0*/  LDG.E.U8 R12, desc[UR36][R10.64] ;  /* 0x000000240a0c7981 */ /* 0x000964000c1e1100 */
.L_x_51:
[----:B------:R-:W-:Y:S05]  /*41e0*/  BSYNC B1 ;  /* 0x0000000000017941 */ /* 0x000fea0003800000 */
.L_x_50:
[----:B-----5:R-:W-:Y:S01]  /*41f0*/  LOP3.LUT R12, R12, 0xff, RZ, 0xc0, !PT ;  /* 0x000000ff0c0c7812 */ /* 0x020fe200078ec0ff */
[----:B------:R-:W-:Y:S01]  /*4200*/  BSSY B1, `(.L_x_52) ;  /* 0x000000b000017945 */ /* 0x000fe20003800000 */
[----:B------:R-:W-:Y:S02]  /*4210*/  ISETP.LT.OR P1, PT, R0, 0x9, !P1 ;  /* 0x000000090000780c */ /* 0x000fe40004f21670 */
[----:B------:R-:W-:-:S05]  /*4220*/  F2FP.F16.E5M2.UNPACK_B R12, R12 ;  /* 0x0000000cff0c723e */ /* 0x000fca00020004ff */
[----:B------:R-:W-:-:S05]  /*4230*/  HADD2.F32 R12, -RZ, R12.H0_H0 ;  /* 0x2000000cff0c7230 */ /* 0x000fca0000004100 */
[----:B--2---:R-:W-:Y:S01]  /*4240*/  FMUL R13, R12, R57 ;  /* 0x000000390c0d7220 */ /* 0x004fe20000400000 */
[----:B------:R-:W-:-:S03]  /*4250*/  PRMT R12, RZ, 0x7610, R12 ;  /* 0x00007610ff0c7816 */ /* 0x000fc6000000000c */
[----:B------:R-:W-:-:S05]  /*4260*/  FFMA R13, R26, R56, R13 ;  /* 0x000000381a0d7223 */ /* 0x000fca000000000d */
[----:B------:R-:W-:-:S05]  /*4270*/  F2FP.SATFINITE.E5M2.F32.PACK_AB_MERGE_C R13, RZ, R13, RZ ;  /* 0x0000000dff0d723e */ /* 0x000fca00048060ff */
[----:B------:R2:W-:Y:S01]  /*4280*/  @!P0 STG.E.U8 desc[UR36][R6.64], R13 ;  /* 0x0000000d06008986 */ /* 0x0005e2000c101124 */
[----:B------:R-:W-:Y:S05]  /*4290*/  @P1 BRA `(.L_x_53) ;  /* 0x0000000000041947 */ /* 0x000fea0003800000 */
[----:B------:R0:W5:Y:S02]  /*42a0*/  LDG.E.U8 R12, desc[UR36][R10.64+0x1] ;  /* 0x000001240a0c7981 */ /* 0x000164000c1e1100 */
.L_x_53:
[----:B------:R-:W-:Y:S05]  /*42b0*/  BSYNC B1 ;  /* 0x0000000000017941 */ /* 0x000fea0003800000 */
.L_x_52:
[----:B-----5:R-:W-:Y:S01]  /*42c0*/  LOP3.LUT R12, R12, 0xff, RZ, 0xc0, !PT ;  /* 0x000000ff0c0c7812 */ /* 0x020fe200078ec0ff */
[----:B------:R-:W-:Y:S01]  /*42d0*/  BSSY B1, `(.L_x_54) ;  /* 0x000000c000017945 */ /* 0x000fe20003800000 */
[----:B------:R-:W-:Y:S02]  /*42e0*/  ISETP.GE.AND P0, PT, R3, 0x9, PT ;  /* 0x000000090300780c */ /* 0x000fe40003f06270 */
[----:B------:R-:W-:Y:S02]  /*42f0*/  F2FP.F16.E5M2.UNPACK_B R12, R12 ;  /* 0x0000000cff0c723e */ /* 0x000fe400020004ff */
[----:B------:R-:W-:-:S03]  /*4300*/  ISETP.LT.OR P2, PT, R0, 0x1, !P0 ;  /* 0x000000010000780c */ /* 0x000fc60004741670 */
[----:B------:R-:W-:-:S05]  /*4310*/  HADD2.F32 R12, -RZ, R12.H0_H0 ;  /* 0x2000000cff0c7230 */ /* 0x000fca0000004100 */
[----:B------:R-:W-:-:S04]  /*4320*/  FMUL R12, R12, R57 ;  /* 0x000000390c0c7220 */ /* 0x000fc80000400000 */
[----:B------:R-:W-:-:S05]  /*4330*/  FFMA R12, R27, R56, R12 ;  /* 0x000000381b0c7223 */ /* 0x000fca000000000c */
[----:B--2---:R-:W-:Y:S02]  /*4340*/  F2FP.SATFINITE.E5M2.F32.PACK_AB_MERGE_C R13, RZ, R12, RZ ;  /* 0x0000000cff0d723e */ /* 0x004fe400048060ff */
[----:B------:R-:W-:-:S03]  /*4350*/  PRMT R12, RZ, 0x7610, R12 ;  /* 0x00007610ff0c7816 */ /* 0x000fc6000000000c */
[----:B------:R2:W-:Y:S01]  /*4360*/  @!P1 STG.E.U8 desc[UR36][R6.64+0x1], R13 ;  /* 0x0000010d06009986 */ /* 0x0005e2000c101124 */
[----:B------:R-:W-:Y:S05]  /*4370*/  @P2 BRA `(.L_x_55) ;  /* 0x0000000000042947 */ /* 0x000fea0003800000 */
[----:B------:R0:W5:Y:S02]  /*4380*/  LDG.E.U8 R12, desc[UR36][R8.64+0x8] ;  /* 0x00000824080c7981 */ /* 0x000164000c1e1100 */
.L_x_55:
[----:B------:R-:W-:Y:S05]  /*4390*/  BSYNC B1 ;  /* 0x0000000000017941 */ /* 0x000fea0003800000 */
.L_x_54:
[----:B-----5:R-:W-:Y:S01]  /*43a0*/  LOP3.LUT R12, R12, 0xff, RZ, 0xc0, !PT ;  /* 0x000000ff0c0c7812 */ /* 0x020fe200078ec0ff */
[----:B------:R-:W-:Y:S01]  /*43b0*/  BSSY B1, `(.L_x_56) ;  /* 0x000000c000017945 */ /* 0x000fe20003800000 */
[----:B------:R-:W-:Y:S02]  /*43c0*/  ISETP.GE.AND P1, PT, R3, 0xa, PT ;  /* 0x0000000a0300780c */ /* 0x000fe40003f26270 */
[----:B------:R-:W-:Y:S02]  /*43d0*/  F2FP.F16.E5M2.UNPACK_B R12, R12 ;  /* 0x0000000cff0c723e */ /* 0x000fe400020004ff */
[----:B------:R-:W-:-:S03]  /*43e0*/  ISETP.LT.OR P3, PT, R0, 0x1, !P1 ;  /* 0x000000010000780c */ /* 0x000fc60004f61670 */
        /* <DEDUP_REMOVED lines=8> */
.L_x_57:
[----:B------:R-:W-:Y:S05]  /*4470*/  BSYNC B1 ;  /* 0x0000000000017941 */ /* 0x000fea0003800000 */
.L_x_56:
[----:B-----5:R-:W-:Y:S01]  /*4480*/  LOP3.LUT R12, R12, 0xff, RZ, 0xc0, !PT ;  /* 0x000000ff0c0c7812 */ /* 0x020fe200078ec0ff */
[----:B------:R-:W-:Y:S01]  /*4490*/  BSSY B1, `(.L_x_58) ;  /* 0x000000b000017945 */ /* 0x000fe20003800000 */
[----:B------:R-:W-:Y:S02]  /*44a0*/  ISETP.LT.OR P0, PT, R0, 0x9, !P0 ;  /* 0x000000090000780c */ /* 0x000fe40004701670 */
[----:B------:R-:W-:-:S05]  /*44b0*/  F2FP.F16.E5M2.UNPACK_B R12, R12 ;  /* 0x0000000cff0c723e */ /* 0x000fca00020004ff */
        /* <DEDUP_REMOVED lines=8> */
.L_x_59:
[----:B------:R-:W-:Y:S05]  /*4540*/  BSYNC B1 ;  /* 0x0000000000017941 */ /* 0x000fea0003800000 */
.L_x_58:
        /* <DEDUP_REMOVED lines=12> */
.L_x_61:
[----:B------:R-:W-:Y:S05]  /*4610*/  BSYNC B1 ;  /* 0x0000000000017941 */ /* 0x000fea0003800000 */
.L_x_60:
        /* <DEDUP_REMOVED lines=13> */
.L_x_63:
[----:B------:R-:W-:Y:S05]  /*46f0*/  BSYNC B1 ;  /* 0x0000000000017941 */ /* 0x000fea0003800000 */
.L_x_62:
        /* <DEDUP_REMOVED lines=13> */
.L_x_65:
[----:B------:R-:W-:Y:S05]  /*47d0*/  BSYNC B1 ;  /* 0x0000000000017941 */ /* 0x000fea0003800000 */
.L_x_64:
        /* <DEDUP_REMOVED lines=12> */
.L_x_67:
[----:B------:R-:W-:Y:S05]  /*48a0*/  BSYNC B1 ;  /* 0x0000000000017941 */ /* 0x000fea0003800000 */
.L_x_66:
        /* <DEDUP_REMOVED lines=12> */
.L_x_69:
[----:B------:R-:W-:Y:S05]  /*4970*/  BSYNC B1 ;  /* 0x0000000000017941 */ /* 0x000fea0003800000 */
.L_x_68:
        /* <DEDUP_REMOVED lines=13> */
.L_x_71:
[----:B------:R-:W-:Y:S05]  /*4a50*/  BSYNC B1 ;  /* 0x0000000000017941 */ /* 0x000fea0003800000 */
.L_x_70:
        /* <DEDUP_REMOVED lines=13> */
.L_x_73:
[----:B------:R-:W-:Y:S05]  /*4b30*/  BSYNC B1 ;  /* 0x0000000000017941 */ /* 0x000fea0003800000 */
.L_x_72:
        /* <DEDUP_REMOVED lines=12> */
.L_x_75:
[----:B------:R-:W-:Y:S05]  /*4c00*/  BSYNC B1 ;  /* 0x0000000000017941 */ /* 0x000fea0003800000 */
.L_x_74:
        /* <DEDUP_REMOVED lines=12> */
.L_x_77:
[----:B------:R-:W-:Y:S05]  /*4cd0*/  BSYNC B1 ;  /* 0x0000000000017941 */ /* 0x000fea0003800000 */
.L_x_76:
        /* <DEDUP_REMOVED lines=13> */
.L_x_79:
[----:B------:R-:W-:Y:S05]  /*4db0*/  BSYNC B1 ;  /* 0x0000000000017941 */ /* 0x000fea0003800000 */
.L_x_78:
        /* <DEDUP_REMOVED lines=13> */
.L_x_81:
[----:B------:R-:W-:Y:S05]  /*4e90*/  BSYNC B1 ;  /* 0x0000000000017941 */ /* 0x000fea0003800000 */
.L_x_80:
        /* <DEDUP_REMOVED lines=12> */
.L_x_83:
[----:B------:R-:W-:Y:S05]  /*4f60*/  BSYNC B1 ;  /* 0x0000000000017941 */ /* 0x000fea0003800000 */
.L_x_82:
        /* <DEDUP_REMOVED lines=12> */
.L_x_85:
[----:B------:R-:W-:Y:S05]  /*5030*/  BSYNC B1 ;  /* 0x0000000000017941 */ /* 0x000fea0003800000 */
.L_x_84:
        /* <DEDUP_REMOVED lines=13> */
.L_x_87:
[----:B------:R-:W-:Y:S05]  /*5110*/  BSYNC B1 ;  /* 0x0000000000017941 */ /* 0x000fea0003800000 */
.L_x_86:
        /* <DEDUP_REMOVED lines=13> */
.L_x_89:
[----:B------:R-:W-:Y:S05]  /*51f0*/  BSYNC B1 ;  /* 0x0000000000017941 */ /* 0x000fea0003800000 */
.L_x_88:
        /* <DEDUP_REMOVED lines=12> */
.L_x_91:
[----:B------:R-:W-:Y:S05]  /*52c0*/  BSYNC B1 ;  /* 0x0000000000017941 */ /* 0x000fea0003800000 */
.L_x_90:
        /* <DEDUP_REMOVED lines=12> */
.L_x_93:
[----:B------:R-:W-:Y:S05]  /*5390*/  BSYNC B1 ;  /* 0x0000000000017941 */ /* 0x000fea0003800000 */
.L_x_92:
        /* <DEDUP_REMOVED lines=13> */
.L_x_95:
[----:B------:R-:W-:Y:S05]  /*5470*/  BSYNC B1 ;  /* 0x0000000000017941 */ /* 0x000fea0003800000 */
.L_x_94:
        /* <DEDUP_REMOVED lines=13> */
.L_x_97:
[----:B------:R-:W-:Y:S05]  /*5550*/  BSYNC B1 ;  /* 0x0000000000017941 */ /* 0x000fea0003800000 */
.L_x_96:
        /* <DEDUP_REMOVED lines=12> */
.L_x_99:
[----:B------:R-:W-:Y:S05]  /*5620*/  BSYNC B1 ;  /* 0x0000000000017941 */ /* 0x000fea0003800000 */
.L_x_98:
        /* <DEDUP_REMOVED lines=12> */
.L_x_101:
[----:B------:R-:W-:Y:S05]  /*56f0*/  BSYNC B1 ;  /* 0x0000000000017941 */ /* 0x000fea0003800000 */
.L_x_100:
        /* <DEDUP_REMOVED lines=13> */
.L_x_103:
[----:B------:R-:W-:Y:S05]  /*57d0*/  BSYNC B1 ;  /* 0x0000000000017941 */ /* 0x000fea0003800000 */
.L_x_102:
[----:B-----5:R-:W-:Y:S01]  /*57e0*/  LOP3.LUT R12, R12, 0xff, RZ, 0xc0, !PT ;  /* 0x000000ff0c0c7812 */ /* 0x020fe200078ec0ff */
[----:B------:R-:W-:Y:S01]  /*57f0*/  BSSY B1, `(.L_x_104) ;  /* 0x000000c000017945 */ /* 0x000fe20003800000 */
[----:B------:R-:W-:Y:S02]  /*5800*/  ISETP.GE.AND P1, PT, R3, 0x3a, PT ;  /* 0x0000003a0300780c */ /* 0x000fe40003f26270 */
[----:B------:R-:W-:Y:S02]  /*5810*/  F2FP.F16.E5M2.UNPACK_B R12, R12 ;  /* 0x0000000cff0c723e */ /* 0x000fe400020004ff */
[----:B------:R-:W-:Y:S02]  /*5820*/  ISETP.LT.OR P3, PT, R0, 0x1, !P1 ;  /* 0x000000010000780c */ /* 0x000fe40004f61670 */
[----:B------:R-:W-:Y:S01]  /*5830*/  PRMT R3, RZ, 0x7610, R3 ;  /* 0x00007610ff037816 */ /* 0x000fe20000000003 */
[----:B------:R-:W-:-:S05]  /*5840*/  HADD2.F32 R12, -RZ, R12.H0_H0 ;  /* 0x2000000cff0c7230 */ /* 0x000fca0000004100 */
[----:B--2---:R-:W-:-:S04]  /*5850*/  FMUL R13, R12, R57 ;  /* 0x000000390c0d7220 */ /* 0x004fc80000400000 */
[----:B------:R-:W-:-:S05]  /*5860*/  FFMA R13, R52, R56, R13 ;  /* 0x00000038340d7223 */ /* 0x000fca000000000d */
[----:B------:R-:W-:-:S05]  /*5870*/  F2FP.SATFINITE.E5M2.F32.PACK_AB_MERGE_C R13, RZ, R13, RZ ;  /* 0x0000000dff0d723e */ /* 0x000fca00048060ff */
[----:B------:R2:W-:Y:S01]  /*5880*/  @!P2 STG.E.U8 desc[UR36][R4.64+0x38], R13 ;  /* 0x0000380d0400a986 */ /* 0x0005e2000c101124 */
[----:B------:R-:W-:Y:S05]  /*5890*/  @P3 BRA `(.L_x_105) ;  /* 0x0000000000043947 */ /* 0x000fea0003800000 */
[----:B------:R0:W5:Y:S02]  /*58a0*/  LDG.E.U8 R3, desc[UR36][R8.64+0x39] ;  /* 0x0000392408037981 */ /* 0x000164000c1e1100 */
.L_x_105:
[----:B------:R-:W-:Y:S05]  /*58b0*/  BSYNC B1 ;  /* 0x0000000000017941 */ /* 0x000fea0003800000 */
.L_x_104:
[----:B-----5:R-:W-:Y:S01]  /*58c0*/  LOP3.LUT R3, R3, 0xff, RZ, 0xc0, !PT ;  /* 0x000000ff03037812 */ /* 0x020fe200078ec0ff */
[----:B------:R-:W-:Y:S01]  /*58d0*/  BSSY B1, `(.L_x_106) ;  /* 0x000000b000017945 */ /* 0x000fe20003800000 */
[----:B------:R-:W-:Y:S02]  /*58e0*/  ISETP.LT.OR P0, PT, R0, 0x9, !P0 ;  /* 0x000000090000780c */ /* 0x000fe40004701670 */
[----:B------:R-:W-:-:S05]  /*58f0*/  F2FP.F16.E5M2.UNPACK_B R3, R3 ;  /* 0x00000003ff03723e */ /* 0x000fca00020004ff */
[----:B01-3--:R-:W-:Y:S01]  /*5900*/  HADD2.F32 R8, -RZ, R3.H0_H0 ;  /* 0x20000003ff087230 */ /* 0x00bfe20000004100 */
[----:B------:R-:W-:-:S04]  /*5910*/  PRMT R3, RZ, 0x7610, R3 ;  /* 0x00007610ff037816 */ /* 0x000fc80000000003 */
[----:B------:R-:W-:-:S04]  /*5920*/  FMUL R8, R8, R57 ;  /* 0x0000003908087220 */ /* 0x000fc80000400000 */
[----:B------:R-:W-:-:S05]  /*5930*/  FFMA R8, R53, R56, R8 ;  /* 0x0000003835087223 */ /* 0x000fca0000000008 */
[----:B------:R-:W-:-:S05]  /*5940*/  F2FP.SATFINITE.E5M2.F32.PACK_AB_MERGE_C R9, RZ, R8, RZ ;  /* 0x00000008ff09723e */ /* 0x000fca00048060ff */
[----:B------:R0:W-:Y:S01]  /*5950*/  @!P3 STG.E.U8 desc[UR36][R4.64+0x39], R9 ;  /* 0x000039090400b986 */ /* 0x0001e2000c101124 */
[----:B------:R-:W-:Y:S05]  /*5960*/  @P0 BRA `(.L_x_107) ;  /* 0x0000000000040947 */ /* 0x000fea0003800000 */
[----:B------:R1:W5:Y:S02]  /*5970*/  LDG.E.U8 R3, desc[UR36][R10.64+0x38] ;  /* 0x000038240a037981 */ /* 0x000364000c1e1100 */
.L_x_107:
[----:B------:R-:W-:Y:S05]  /*5980*/  BSYNC B1 ;  /* 0x0000000000017941 */ /* 0x000fea0003800000 */
.L_x_106:
[----:B-----5:R-:W-:Y:S01]  /*5990*/  LOP3.LUT R3, R3, 0xff, RZ, 0xc0, !PT ;  /* 0x000000ff03037812 */ /* 0x020fe200078ec0ff */
[----:B------:R-:W-:Y:S01]  /*59a0*/  BSSY B1, `(.L_x_108) ;  /* 0x000000b000017945 */ /* 0x000fe20003800000 */
[----:B------:R-:W-:Y:S02]  /*59b0*/  ISETP.LT.OR P1, PT, R0, 0x9, !P1 ;  /* 0x000000090000780c */ /* 0x000fe40004f21670 */
[----:B------:R-:W-:Y:S02]  /*59c0*/  F2FP.F16.E5M2.UNPACK_B R3, R3 ;  /* 0x00000003ff03723e */ /* 0x000fe400020004ff */
[----:B------:R-:W-:-:S03]  /*59d0*/  PRMT R0, RZ, 0x7610, R0 ;  /* 0x00007610ff007816 */ /* 0x000fc60000000000 */
[----:B0-2---:R-:W-:-:S05]  /*59e0*/  HADD2.F32 R4, -RZ, R3.H0_H0 ;  /* 0x20000003ff047230 */ /* 0x005fca0000004100 */
[----:B------:R-:W-:-:S04]  /*59f0*/  FMUL R3, R4, R57 ;  /* 0x0000003904037220 */ /* 0x000fc80000400000 */
[----:B------:R-:W-:-:S05]  /*5a00*/  FFMA R3, R54, R56, R3 ;  /* 0x0000003836037223 */ /* 0x000fca0000000003 */
[----:B------:R-:W-:-:S05]  /*5a10*/  F2FP.SATFINITE.E5M2.F32.PACK_AB_MERGE_C R3, RZ, R3, RZ ;  /* 0x00000003ff03723e */ /* 0x000fca00048060ff */
[----:B------:R0:W-:Y:S01]  /*5a20*/  @!P0 STG.E.U8 desc[UR36][R6.64+0x38], R3 ;  /* 0x0000380306008986 */ /* 0x0001e2000c101124 */
[----:B------:R-:W-:Y:S05]  /*5a30*/  @P1 BRA `(.L_x_109) ;  /* 0x0000000000041947 */ /* 0x000fea0003800000 */
[----:B------:R2:W5:Y:S02]  /*5a40*/  LDG.E.U8 R0, desc[UR36][R10.64+0x39] ;  /* 0x000039240a007981 */ /* 0x000564000c1e1100 */
.L_x_109:
[----:B------:R-:W-:Y:S05]  /*5a50*/  BSYNC B1 ;  /* 0x0000000000017941 */ /* 0x000fea0003800000 */
.L_x_108:
[----:B------:R-:W-:Y:S05]  /*5a60*/  @P1 BRA `(.L_x_110) ;  /* 0x0000000800601947 */ /* 0x000fea0003800000 */
[----:B-----5:R-:W-:-:S04]  /*5a70*/  LOP3.LUT R0, R0, 0xff, RZ, 0xc0, !PT ;  /* 0x000000ff00007812 */ /* 0x020fc800078ec0ff */
[----:B------:R-:W-:-:S05]  /*5a80*/  F2FP.F16.E5M2.UNPACK_B R0, R0 ;  /* 0x00000000ff00723e */ /* 0x000fca00020004ff */
[----:B------:R-:W-:-:S05]  /*5a90*/  HADD2.F32 R0, -RZ, R0.H0_H0 ;  /* 0x20000000ff007230 */ /* 0x000fca0000004100 */
[----:B------:R-:W-:-:S04]  /*5aa0*/  FMUL R0, R0, R57 ;  /* 0x0000003900007220 */ /* 0x000fc80000400000 */
[----:B------:R-:W-:-:S05]  /*5ab0*/  FFMA R0, R55, R56, R0 ;  /* 0x0000003837007223 */ /* 0x000fca0000000000 */
[----:B0-----:R-:W-:-:S05]  /*5ac0*/  F2FP.SATFINITE.E5M2.F32.PACK_AB_MERGE_C R3, RZ, R0, RZ ;  /* 0x00000000ff03723e */ /* 0x001fca00048060ff */
[----:B------:R0:W-:Y:S01]  /*5ad0*/  STG.E.U8 desc[UR36][R6.64+0x39], R3 ;  /* 0x0000390306007986 */ /* 0x0001e2000c101124 */
[----:B------:R-:W-:Y:S05]  /*5ae0*/  BRA `(.L_x_110) ;  /* 0x0000000800407947 */ /* 0x000fea0003800000 */
.L_x_45:
[C---:B------:R-:W-:Y:S01]  /*5af0*/  ISETP.GE.AND P1, PT, R3.reuse, 0x1, PT ;  /* 0x000000010300780c */ /* 0x040fe20003f26270 */
[-C--:B------:R-:W-:Y:S01]  /*5b00*/  FMUL R24, R24, R56.reuse ;  /* 0x0000003818187220 */ /* 0x080fe20000400000 */
[----:B------:R-:W-:Y:S01]  /*5b10*/  ISETP.GE.AND P3, PT, R3, 0x2, PT ;  /* 0x000000020300780c */ /* 0x000fe20003f66270 */
[-C--:B------:R-:W-:Y:S01]  /*5b20*/  FMUL R25, R25, R56.reuse ;  /* 0x0000003819197220 */ /* 0x080fe20000400000 */
[----:B------:R-:W-:Y:S01]  /*5b30*/  ISETP.LT.OR P2, PT, R0, 0x1, !P1 ;  /* 0x000000010000780c */ /* 0x000fe20004f41670 */
[-C--:B------:R-:W-:Y:S01]  /*5b40*/  FMUL R26, R26, R56.reuse ;  /* 0x000000381a1a7220 */ /* 0x080fe20000400000 */
[C---:B------:R-:W-:Y:S01]  /*5b50*/  ISETP.LT.OR P5, PT, R0.reuse, 0x1, !P3 ;  /* 0x000000010000780c */ /* 0x040fe20005fa1670 */
[-C--:B------:R-:W-:Y:S01]  /*5b60*/  FMUL R27, R27, R56.reuse ;  /* 0x000000381b1b7220 */ /* 0x080fe20000400000 */
[----:B------:R-:W-:Y:S01]  /*5b70*/  ISETP.LT.OR P1, PT, R0, 0x9, !P1 ;  /* 0x000000090000780c */ /* 0x000fe20004f21670 */
[----:B------:R-:W-:Y:S01]  /*5b80*/  FMUL R28, R28, R56 ;  /* 0x000000381c1c7220 */ /* 0x000fe20000400000 */
[----:B------:R-:W-:Y:S01]  /*5b90*/  F2FP.SATFINITE.E5M2.F32.PACK_AB_MERGE_C R9, RZ, R24, RZ ;  /* 0x00000018ff09723e */ /* 0x000fe200048060ff */
[-C--:B------:R-:W-:Y:S01]  /*5ba0*/  FMUL R29, R29, R56.reuse ;  /* 0x000000381d1d7220 */ /* 0x080fe20000400000 */
[----:B------:R-:W-:Y:S01]  /*5bb0*/  ISETP.GE.AND P0, PT, R3, 0x9, PT ;  /* 0x000000090300780c */ /* 0x000fe20003f06270 */
[-C--:B------:R-:W-:Y:S01]  /*5bc0*/  FMUL R30, R30, R56.reuse ;  /* 0x000000381e1e7220 */ /* 0x080fe20000400000 */
[----:B------:R-:W-:Y:S01]  /*5bd0*/  F2FP.SATFINITE.E5M2.F32.PACK_AB_MERGE_C R25, RZ, R25, RZ ;  /* 0x00000019ff19723e */ /* 0x000fe200048060ff */
[----:B------:R-:W-:Y:S01]  /*5be0*/  FMUL R31, R31, R56 ;  /* 0x000000381f1f7220 */ /* 0x000fe20000400000 */
[----:B------:R-:W-:Y:S01]  /*5bf0*/  F2FP.SATFINITE.E5M2.F32.PACK_AB_MERGE_C R11, RZ, R26, RZ ;  /* 0x0000001aff0b723e */ /* 0x000fe200048060ff */
[----:B------:R1:W-:Y:S01]  /*5c00*/  @!P2 STG.E.U8 desc[UR36][R4.64], R9 ;  /* 0x000000090400a986 */ /* 0x0003e2000c101124 */
[----:B------:R-:W-:Y:S01]  /*5c10*/  ISETP.LT.OR P3, PT, R0, 0x9, !P3 ;  /* 0x000000090000780c */ /* 0x000fe20005f61670 */
[-C--:B------:R-:W-:Y:S01]  /*5c20*/  FMUL R32, R32, R56.reuse ;  /* 0x0000003820207220 */ /* 0x080fe20000400000 */
[C---:B------:R-:W-:Y:S01]  /*5c30*/  ISETP.LT.OR P4, PT, R0.reuse, 0x1, !P0 ;  /* 0x000000010000780c */ /* 0x040fe20004781670 */
[----:B------:R-:W-:Y:S01]  /*5c40*/  @!P5 STG.E.U8 desc[UR36][R4.64+0x1], R25 ;  /* 0x000001190400d986 */ /* 0x000fe2000c101124 */
[----:B------:R-:W-:Y:S01]  /*5c50*/  ISETP.GE.AND P2, PT, R3, 0xa, PT ;  /* 0x0000000a0300780c */ /* 0x000fe20003f46270 */
[-C--:B------:R-:W-:Y:S01]  /*5c60*/  FMUL R33, R33, R56.reuse ;  /* 0x0000003821217220 */ /* 0x080fe20000400000 */
[----:B------:R-:W-:Y:S01]  /*5c70*/  F2FP.SATFINITE.E5M2.F32.PACK_AB_MERGE_C R27, RZ, R27, RZ ;  /* 0x0000001bff1b723e */ /* 0x000fe200048060ff */
[----:B------:R2:W-:Y:S01]  /*5c80*/  @!P1 STG.E.U8 desc[UR36][R6.64], R11 ;  /* 0x0000000b06009986 */ /* 0x0005e2000c101124 */
[----:B------:R-:W-:Y:S01]  /*5c90*/  ISETP.LT.OR P1, PT, R0, 0x1, !P2 ;  /* 0x000000010000780c */ /* 0x000fe20005721670 */
[----:B------:R-:W-:Y:S01]  /*5ca0*/  FMUL R34, R34, R56 ;  /* 0x0000003822227220 */ /* 0x000fe20000400000 */
[----:B------:R-:W-:Y:S01]  /*5cb0*/  F2FP.SATFINITE.E5M2.F32.PACK_AB_MERGE_C R13, RZ, R28, RZ ;  /* 0x0000001cff0d723e */ /* 0x000fe200048060ff */
[-C--:B------:R-:W-:Y:S01]  /*5cc0*/  FMUL R35, R35, R56.reuse ;  /* 0x0000003823237220 */ /* 0x080fe20000400000 */
[----:B------:R-:W-:Y:S01]  /*5cd0*/  ISETP.GE.AND P5, PT, R3, 0x11, PT ;  /* 0x000000110300780c */ /* 0x000fe20003fa6270 */
[----:B------:R-:W-:Y:S01]  /*5ce0*/  @!P3 STG.E.U8 desc[UR36][R6.64+0x1], R27 ;  /* 0x0000011b0600b986 */ /* 0x000fe2000c101124 */
[----:B------:R-:W-:Y:S01]  /*5cf0*/  F2FP.SATFINITE.E5M2.F32.PACK_AB_MERGE_C R29, RZ, R29, RZ ;  /* 0x0000001dff1d723e */ /* 0x000fe200048060ff */
[-C--:B------:R-:W-:Y:S01]  /*5d00*/  FMUL R36, R36, R56.reuse ;  /* 0x0000003824247220 */ /* 0x080fe20000400000 */
[C---:B------:R-:W-:Y:S01]  /*5d10*/  ISETP.LT.OR P0, PT, R0.reuse, 0x9, !P0 ;  /* 0x000000090000780c */ /* 0x040fe20004701670 */
[----:B------:R-:W-:Y:S01]  /*5d20*/  @!P4 STG.E.U8 desc[UR36][R4.64+0x8], R13 ;  /* 0x0000080d0400c986 */ /* 0x000fe2000c101124 */
[C---:B------:R-:W-:Y:S01]  /*5d30*/  ISETP.LT.OR P2, PT, R0.reuse, 0x9, !P2 ;  /* 0x000000090000780c */ /* 0x040fe20005741670 */
[-C--:B------:R-:W-:Y:S01]  /*5d40*/  FMUL R37, R37, R56.reuse ;  /* 0x0000003825257220 */ /* 0x080fe20000400000 */
[----:B------:R-:W-:Y:S01]  /*5d50*/  ISETP.GE.AND P4, PT, R3, 0x12, PT ;  /* 0x000000120300780c */ /* 0x000fe20003f86270 */
[----:B------:R-:W-:Y:S01]  /*5d60*/  @!P1 STG.E.U8 desc[UR36][R4.64+0x9], R29 ;  /* 0x0000091d04009986 */ /* 0x000fe2000c101124 */
[----:B------:R-:W-:Y:S01]  /*5d70*/  ISETP.LT.OR P3, PT, R0, 0x1, !P5 ;  /* 0x000000010000780c */ /* 0x000fe20006f61670 */
[-C--:B------:R-:W-:Y:S01]  /*5d80*/  FMUL R38, R38, R56.reuse ;  /* 0x0000003826267220 */ /* 0x080fe20000400000 */
[----:B------:R-:W-:Y:S01]  /*5d90*/  ISETP.LT.OR P1, PT, R0, 0x1, !P4 ;  /* 0x000000010000780c */ /* 0x000fe20006721670 */
[----:B------:R-:W-:Y:S01]  /*5da0*/  FMUL R39, R39, R56 ;  /* 0x0000003827277220 */ /* 0x000fe20000400000 */
[----:B-1----:R-:W-:Y:S01]  /*5db0*/  F2FP.SATFINITE.E5M2.F32.PACK_AB_MERGE_C R9, RZ, R30, RZ ;  /* 0x0000001eff09723e */ /* 0x002fe200048060ff */
[-C--:B------:R-:W-:Y:S01]  /*5dc0*/  FMUL R40, R40, R56.reuse ;  /* 0x0000003828287220 */ /* 0x080fe20000400000 */
[----:B------:R-:W-:Y:S01]  /*5dd0*/  F2FP.SATFINITE.E5M2.F32.PACK_AB_MERGE_C R31, RZ, R31, RZ ;  /* 0x0000001fff1f723e */ /* 0x000fe200048060ff */
[----:B------:R-:W-:Y:S01]  /*5de0*/  FMUL R41, R41, R56 ;  /* 0x0000003829297220 */ /* 0x000fe20000400000 */
[----:B--2---:R-:W-:Y:S01]  /*5df0*/  F2FP.SATFINITE.E5M2.F32.PACK_AB_MERGE_C R11, RZ, R32, RZ ;  /* 0x00000020ff0b723e */ /* 0x004fe200048060ff */
[----:B------:R1:W-:Y:S01]  /*5e00*/  @!P0 STG.E.U8 desc[UR36][R6.64+0x8], R9 ;  /* 0x0000080906008986 */ /* 0x0003e2000c101124 */
[----:B------:R-:W-:Y:S01]  /*5e10*/  F2FP.SATFINITE.E5M2.F32.PACK_AB_MERGE_C R33, RZ, R33, RZ ;  /* 0x00000021ff21723e */ /* 0x000fe200048060ff */
[-C--:B------:R-:W-:Y:S01]  /*5e20*/  FMUL R42, R42, R56.reuse ;  /* 0x000000382a2a7220 */ /* 0x080fe20000400000 */
[C---:B------:R-:W-:Y:S01]  /*5e30*/  ISETP.LT.OR P4, PT, R0.reuse, 0x9, !P4 ;  /* 0x000000090000780c */ /* 0x040fe20006781670 */
[----:B------:R-:W-:Y:S01]  /*5e40*/  @!P2 STG.E.U8 desc[UR36][R6.64+0x9], R31 ;  /* 0x0000091f0600a986 */ /* 0x000fe2000c101124 */
[----:B------:R-:W-:Y:S01]  /*5e50*/  ISETP.LT.OR P2, PT, R0, 0x9, !P5 ;  /* 0x000000090000780c */ /* 0x000fe20006f41670 */
[-C--:B------:R-:W-:Y:S01]  /*5e60*/  FMUL R43, R43, R56.reuse ;  /* 0x000000382b2b7220 */ /* 0x080fe20000400000 */
[----:B------:R-:W-:Y:S01]  /*5e70*/  F2FP.SATFINITE.E5M2.F32.PACK_AB_MERGE_C R35, RZ, R35, RZ ;  /* 0x00000023ff23723e */ /* 0x000fe200048060ff */
[----:B------:R2:W-:Y:S01]  /*5e80*/  @!P3 STG.E.U8 desc[UR36][R4.64+0x10], R11 ;  /* 0x0000100b0400b986 */ /* 0x0005e2000c101124 */
[C---:B------:R-:W-:Y:S01]  /*5e90*/  ISETP.GE.AND P3, PT, R3.reuse, 0x19, PT ;  /* 0x000000190300780c */ /* 0x040fe20003f66270 */
[-C--:B------:R-:W-:Y:S01]  /*5ea0*/  FMUL R44, R44, R56.reuse ;  /* 0x000000382c2c7220 */ /* 0x080fe20000400000 */
[----:B------:R-:W-:Y:S01]  /*5eb0*/  F2FP.SATFINITE.E5M2.F32.PACK_AB_MERGE_C R37, RZ, R37, RZ ;  /* 0x00000025ff25723e */ /* 0x000fe200048060ff */
[----:B------:R-:W-:Y:S01]  /*5ec0*/  @!P1 STG.E.U8 desc[UR36][R4.64+0x11], R33 ;  /* 0x0000112104009986 */ /* 0x000fe2000c101124 */
[----:B------:R-:W-:Y:S01]  /*5ed0*/  ISETP.GE.AND P1, PT, R3, 0x1a, PT ;  /* 0x0000001a0300780c */ /* 0x000fe20003f26270 */
[----:B------:R-:W-:Y:S01]  /*5ee0*/  FMUL R45, R45, R56 ;  /* 0x000000382d2d7220 */ /* 0x000fe20000400000 */
[----:B------:R-:W-:Y:S01]  /*5ef0*/  ISETP.LT.OR P0, PT, R0, 0x1, !P3 ;  /* 0x000000010000780c */ /* 0x000fe20005f01670 */
[----:B------:R-:W-:Y:S01]  /*5f00*/  @!P4 STG.E.U8 desc[UR36][R6.64+0x11], R35 ;  /* 0x000011230600c986 */ /* 0x000fe2000c101124 */
[----:B-1----:R-:W-:Y:S01]  /*5f10*/  F2FP.SATFINITE.E5M2.F32.PACK_AB_MERGE_C R9, RZ, R34, RZ ;  /* 0x00000022ff09723e */ /* 0x002fe200048060ff */
[-C--:B------:R-:W-:Y:S01]  /*5f20*/  FMUL R46, R46, R56.reuse ;  /* 0x000000382e2e7220 */ /* 0x080fe20000400000 */
[C---:B------:R-:W-:Y:S01]  /*5f30*/  ISETP.LT.OR P5, PT, R0.reuse, 0x1, !P1 ;  /* 0x000000010000780c */ /* 0x040fe20004fa1670 */
[----:B------:R-:W-:Y:S01]  /*5f40*/  FMUL R47, R47, R56 ;  /* 0x000000382f2f7220 */ /* 0x000fe20000400000 */
[----:B------:R-:W-:Y:S01]  /*5f50*/  ISETP.LT.OR P3, PT, R0, 0x9, !P3 ;  /* 0x000000090000780c */ /* 0x000fe20005f61670 */
[----:B------:R1:W-:Y:S01]  /*5f60*/  @!P2 STG.E.U8 desc[UR36][R6.64+0x10], R9 ;  /* 0x000010090600a986 */ /* 0x0003e2000c101124 */
[----:B--2---:R-:W-:Y:S01]  /*5f70*/  F2FP.SATFINITE.E5M2.F32.PACK_AB_MERGE_C R11, RZ, R36, RZ ;  /* 0x00000024ff0b723e */ /* 0x004fe200048060ff */
[-C--:B------:R-:W-:Y:S01]  /*5f80*/  FMUL R48, R48, R56.reuse ;  /* 0x0000003830307220 */ /* 0x080fe20000400000 */
[----:B------:R-:W-:Y:S01]  /*5f90*/  ISETP.GE.AND P2, PT, R3, 0x21, PT ;  /* 0x000000210300780c */ /* 0x000fe20003f46270 */
[-C--:B------:R-:W-:Y:S01]  /*5fa0*/  FMUL R49, R49, R56.reuse ;  /* 0x0000003831317220 */ /* 0x080fe20000400000 */
[C---:B------:R-:W-:Y:S01]  /*5fb0*/  ISETP.LT.OR P1, PT, R0.reuse, 0x9, !P1 ;  /* 0x000000090000780c */ /* 0x040fe20004f21670 */
[----:B------:R-:W-:Y:S01]  /*5fc0*/  @!P0 STG.E.U8 desc[UR36][R4.64+0x18], R11 ;  /* 0x0000180b04008986 */ /* 0x000fe2000c101124 */
[----:B------:R-:W-:Y:S01]  /*5fd0*/  ISETP.LT.OR P4, PT, R0, 0x1, !P2 ;  /* 0x000000010000780c */ /* 0x000fe20005781670 */
[-C--:B------:R-:W-:Y:S01]  /*5fe0*/  FMUL R50, R50, R56.reuse ;  /* 0x0000003832327220 */ /* 0x080fe20000400000 */
[----:B------:R-:W-:Y:S01]  /*5ff0*/  ISETP.GE.AND P0, PT, R3, 0x22, PT ;  /* 0x000000220300780c */ /* 0x000fe20003f06270 */
[----:B------:R-:W-:Y:S01]  /*6000*/  @!P5 STG.E.U8 desc[UR36][R4.64+0x19], R37 ;  /* 0x000019250400d986 */ /* 0x000fe2000c101124 */
[----:B------:R-:W-:Y:S01]  /*6010*/  F2FP.SATFINITE.E5M2.F32.PACK_AB_MERGE_C R39, RZ, R39, RZ ;  /* 0x00000027ff27723e */ /* 0x000fe200048060ff */
[----:B------:R-:W-:Y:S01]  /*6020*/  FMUL R51, R51, R56 ;  /* 0x0000003833337220 */ /* 0x000fe20000400000 */
[----:B-1----:R-:W-:Y:S01]  /*6030*/  F2FP.SATFINITE.E5M2.F32.PACK_AB_MERGE_C R9, RZ, R38, RZ ;  /* 0x00000026ff09723e */ /* 0x002fe200048060ff */
[----:B------:R-:W-:Y:S01]  /*6040*/  FMUL R52, R52, R56 ;  /* 0x0000003834347220 */ /* 0x000fe20000400000 */
[----:B------:R-:W-:Y:S01]  /*6050*/  F2FP.SATFINITE.E5M2.F32.PACK_AB_MERGE_C R13, RZ, R40, RZ ;  /* 0x00000028ff0d723e */ /* 0x000fe200048060ff */
[-C--:B------:R-:W-:Y:S01]  /*6060*/  FMUL R53, R53, R56.reuse ;  /* 0x0000003835357220 */ /* 0x080fe20000400000 */
[----:B------:R-:W-:Y:S01]  /*6070*/  F2FP.SATFINITE.E5M2.F32.PACK_AB_MERGE_C R41, RZ, R41, RZ ;  /* 0x00000029ff29723e */ /* 0x000fe200048060ff */
[----:B------:R1:W-:Y:S01]  /*6080*/  @!P3 STG.E.U8 desc[UR36][R6.64+0x18], R9 ;  /* 0x000018090600b986 */ /* 0x0003e2000c101124 */
[----:B------:R-:W-:Y:S01]  /*6090*/  ISETP.LT.OR P3, PT, R0, 0x1, !P0 ;  /* 0x000000010000780c */ /* 0x000fe20004761670 */
[-C--:B------:R-:W-:Y:S01]  /*60a0*/  FMUL R54, R54, R56.reuse ;  /* 0x0000003836367220 */ /* 0x080fe20000400000 */
[C---:B------:R-:W-:Y:S01]  /*60b0*/  ISETP.LT.OR P2, PT, R0.reuse, 0x9, !P2 ;  /* 0x000000090000780c */ /* 0x040fe20005741670 */
[----:B------:R-:W-:Y:S01]  /*60c0*/  @!P1 STG.E.U8 desc[UR36][R6.64+0x19], R39 ;  /* 0x0000192706009986 */ /* 0x000fe2000c101124 */
[----:B------:R-:W-:Y:S01]  /*60d0*/  ISETP.GE.AND P1, PT, R3, 0x29, PT ;  /* 0x000000290300780c */ /* 0x000fe20003f26270 */
[----:B------:R-:W-:Y:S01]  /*60e0*/  FMUL R55, R55, R56 ;  /* 0x0000003837377220 */ /* 0x000fe20000400000 */
[----:B------:R-:W-:Y:S01]  /*60f0*/  F2FP.SATFINITE.E5M2.F32.PACK_AB_MERGE_C R43, RZ, R43, RZ ;  /* 0x0000002bff2b723e */ /* 0x000fe200048060ff */
[----:B------:R-:W-:Y:S01]  /*6100*/  @!P4 STG.E.U8 desc[UR36][R4.64+0x20], R13 ;  /* 0x0000200d0400c986 */ /* 0x000fe2000c101124 */
[----:B------:R-:W-:-:S02]  /*6110*/  ISETP.LT.OR P4, PT, R0, 0x9, !P0 ;  /* 0x000000090000780c */ /* 0x000fc40004781670 */
[----:B------:R-:W-:Y:S02]  /*6120*/  ISETP.GE.AND P0, PT, R3, 0x2a, PT ;  /* 0x0000002a0300780c */ /* 0x000fe40003f06270 */
[C---:B------:R-:W-:Y:S01]  /*6130*/  ISETP.LT.OR P5, PT, R0.reuse, 0x1, !P1 ;  /* 0x000000010000780c */ /* 0x040fe20004fa1670 */
[----:B------:R-:W-:Y:S01]  /*6140*/  @!P3 STG.E.U8 desc[UR36][R4.64+0x21], R41 ;  /* 0x000021290400b986 */ /* 0x000fe2000c101124 */
[C---:B------:R-:W-:Y:S02]  /*6150*/  ISETP.LT.OR P3, PT, R0.reuse, 0x1, !P0 ;  /* 0x000000010000780c */ /* 0x040fe40004761670 */
[----:B-1----:R-:W-:Y:S02]  /*6160*/  F2FP.SATFINITE.E5M2.F32.PACK_AB_MERGE_C R9, RZ, R42, RZ ;  /* 0x0000002aff09723e */ /* 0x002fe400048060ff */
[----:B------:R-:W-:Y:S02]  /*6170*/  F2FP.SATFINITE.E5M2.F32.PACK_AB_MERGE_C R11, RZ, R44, RZ ;  /* 0x0000002cff0b723e */ /* 0x000fe400048060ff */
[----:B------:R-:W-:Y:S01]  /*6180*/  F2FP.SATFINITE.E5M2.F32.PACK_AB_MERGE_C R45, RZ, R45, RZ ;  /* 0x0000002dff2d723e */ /* 0x000fe200048060ff */
[----:B------:R1:W-:Y:S01]  /*6190*/  @!P2 STG.E.U8 desc[UR36][R6.64+0x20], R9 ;  /* 0x000020090600a986 */ /* 0x0003e2000c101124 */
[----:B------:R-:W-:-:S02]  /*61a0*/  ISETP.LT.OR P2, PT, R0, 0x9, !P1 ;  /* 0x000000090000780c */ /* 0x000fc40004f41670 */
[C---:B------:R-:W-:Y:S01]  /*61b0*/  ISETP.GE.AND P1, PT, R3.reuse, 0x32, PT ;  /* 0x000000320300780c */ /* 0x040fe20003f26270 */
[----:B------:R-:W-:Y:S01]  /*61c0*/  @!P4 STG.E.U8 desc[UR36][R6.64+0x21], R43 ;  /* 0x0000212b0600c986 */ /* 0x000fe2000c101124 */
[----:B------:R-:W-:Y:S02]  /*61d0*/  ISETP.GE.AND P4, PT, R3, 0x31, PT ;  /* 0x000000310300780c */ /* 0x000fe40003f86270 */
[C---:B------:R-:W-:Y:S01]  /*61e0*/  ISETP.LT.OR P0, PT, R0.reuse, 0x9, !P0 ;  /* 0x000000090000780c */ /* 0x040fe20004701670 */
[----:B------:R2:W-:Y:S01]  /*61f0*/  @!P5 STG.E.U8 desc[UR36][R4.64+0x28], R11 ;  /* 0x0000280b0400d986 */ /* 0x0005e2000c101124 */
[C---:B------:R-:W-:Y:S02]  /*6200*/  ISETP.LT.OR P5, PT, R0.reuse, 0x1, !P1 ;  /* 0x000000010000780c */ /* 0x040fe40004fa1670 */
[----:B------:R-:W-:Y:S01]  /*6210*/  F2FP.SATFINITE.E5M2.F32.PACK_AB_MERGE_C R47, RZ, R47, RZ ;  /* 0x0000002fff2f723e */ /* 0x000fe200048060ff */
[----:B------:R-:W-:Y:S01]  /*6220*/  @!P3 STG.E.U8 desc[UR36][R4.64+0x29], R45 ;  /* 0x0000292d0400b986 */ /* 0x000fe2000c101124 */
[----:B------:R-:W-:-:S02]  /*6230*/  ISETP.LT.OR P3, PT, R0, 0x1, !P4 ;  /* 0x000000010000780c */ /* 0x000fc40006761670 */
[----:B-1----:R-:W-:Y:S02]  /*6240*/  F2FP.SATFINITE.E5M2.F32.PACK_AB_MERGE_C R9, RZ, R46, RZ ;  /* 0x0000002eff09723e */ /* 0x002fe400048060ff */
[----:B------:R-:W-:Y:S02]  /*6250*/  F2FP.SATFINITE.E5M2.F32.PACK_AB_MERGE_C R49, RZ, R49, RZ ;  /* 0x00000031ff31723e */ /* 0x000fe400048060ff */
[----:B------:R-:W-:Y:S01]  /*6260*/  ISETP.LT.OR P4, PT, R0, 0x9, !P4 ;  /* 0x000000090000780c */ /* 0x000fe20006781670 */
[----:B------:R1:W-:Y:S01]  /*6270*/  @!P2 STG.E.U8 desc[UR36][R6.64+0x28], R9 ;  /* 0x000028090600a986 */ /* 0x0003e2000c101124 */
[----:B--2---:R-:W-:Y:S02]  /*6280*/  F2FP.SATFINITE.E5M2.F32.PACK_AB_MERGE_C R11, RZ, R48, RZ ;  /* 0x00000030ff0b723e */ /* 0x004fe400048060ff */
[C---:B------:R-:W-:Y:S01]  /*6290*/  ISETP.GE.AND P2, PT, R3.reuse, 0x3a, PT ;  /* 0x0000003a0300780c */ /* 0x040fe20003f46270 */
[----:B------:R-:W-:Y:S01]  /*62a0*/  @!P0 STG.E.U8 desc[UR36][R6.64+0x29], R47 ;  /* 0x0000292f06008986 */ /* 0x000fe2000c101124 */
[----:B------:R-:W-:-:S02]  /*62b0*/  ISETP.GE.AND P0, PT, R3, 0x39, PT ;  /* 0x000000390300780c */ /* 0x000fc40003f06270 */
[C---:B------:R-:W-:Y:S01]  /*62c0*/  ISETP.LT.OR P1, PT, R0.reuse, 0x9, !P1 ;  /* 0x000000090000780c */ /* 0x040fe20004f21670 */
[----:B------:R2:W-:Y:S01]  /*62d0*/  @!P3 STG.E.U8 desc[UR36][R4.64+0x30], R11 ;  /* 0x0000300b0400b986 */ /* 0x0005e2000c101124 */
[C---:B------:R-:W-:Y:S02]  /*62e0*/  ISETP.LT.OR P3, PT, R0.reuse, 0x1, !P0 ;  /* 0x000000010000780c */ /* 0x040fe40004761670 */
[C---:B------:R-:W-:Y:S01]  /*62f0*/  ISETP.LT.OR P0, PT, R0.reuse, 0x9, !P0 ;  /* 0x000000090000780c */ /* 0x040fe20004701670 */
[----:B------:R3:W-:Y:S01]  /*6300*/  @!P5 STG.E.U8 desc[UR36][R4.64+0x31], R49 ;  /* 0x000031310400d986 */ /* 0x0007e2000c101124 */
[C---:B------:R-:W-:Y:S02]  /*6310*/  ISETP.LT.OR P5, PT, R0.reuse, 0x1, !P2 ;  /* 0x000000010000780c */ /* 0x040fe400057a1670 */
[----:B------:R-:W-:Y:S02]  /*6320*/  ISETP.LT.OR P2, PT, R0, 0x9, !P2 ;  /* 0x000000090000780c */ /* 0x000fe40005741670 */
[----:B------:R-:W-:-:S02]  /*6330*/  F2FP.SATFINITE.E5M2.F32.PACK_AB_MERGE_C R3, RZ, R50, RZ ;  /* 0x00000032ff03723e */ /* 0x000fc400048060ff */
[----:B------:R-:W-:Y:S02]  /*6340*/  F2FP.SATFINITE.E5M2.F32.PACK_AB_MERGE_C R51, RZ, R51, RZ ;  /* 0x00000033ff33723e */ /* 0x000fe400048060ff */
[----:B-1----:R-:W-:Y:S01]  /*6350*/  F2FP.SATFINITE.E5M2.F32.PACK_AB_MERGE_C R9, RZ, R52, RZ ;  /* 0x00000034ff09723e */ /* 0x002fe200048060ff */
[----:B------:R3:W-:Y:S01]  /*6360*/  @!P4 STG.E.U8 desc[UR36][R6.64+0x30], R3 ;  /* 0x000030030600c986 */ /* 0x0007e2000c101124 */
[----:B------:R-:W-:Y:S02]  /*6370*/  F2FP.SATFINITE.E5M2.F32.PACK_AB_MERGE_C R53, RZ, R53, RZ ;  /* 0x00000035ff35723e */ /* 0x000fe400048060ff */
[----:B--2---:R-:W-:Y:S01]  /*6380*/  F2FP.SATFINITE.E5M2.F32.PACK_AB_MERGE_C R11, RZ, R54, RZ ;  /* 0x00000036ff0b723e */ /* 0x004fe200048060ff */
[----:B------:R3:W-:Y:S01]  /*6390*/  @!P1 STG.E.U8 desc[UR36][R6.64+0x31], R51 ;  /* 0x0000313306009986 */ /* 0x0007e2000c101124 */
[----:B------:R-:W-:-:S03]  /*63a0*/  F2FP.SATFINITE.E5M2.F32.PACK_AB_MERGE_C R55, RZ, R55, RZ ;  /* 0x00000037ff37723e */ /* 0x000fc600048060ff */
[----:B------:R3:W-:Y:S04]  /*63b0*/  @!P3 STG.E.U8 desc[UR36][R4.64+0x38], R9 ;  /* 0x000038090400b986 */ /* 0x0007e8000c101124 */
[----:B------:R3:W-:Y:S04]  /*63c0*/  @!P5 STG.E.U8 desc[UR36][R4.64+0x39], R53 ;  /* 0x000039350400d986 */ /* 0x0007e8000c101124 */
[----:B------:R3:W-:Y:S04]  /*63d0*/  @!P0 STG.E.U8 desc[UR36][R6.64+0x38], R11 ;  /* 0x0000380b06008986 */ /* 0x0007e8000c101124 */
[----:B------:R3:W-:Y:S02]  /*63e0*/  @!P2 STG.E.U8 desc[UR36][R6.64+0x39], R55 ;  /* 0x000039370600a986 */ /* 0x0007e4000c101124 */
.L_x_110:
[----:B------:R-:W-:Y:S05]  /*63f0*/  BSYNC B0 ;  /* 0x0000000000007941 */ /* 0x000fea0003800000 */
.L_x_44:
[----:B0--3--:R-:W-:Y:S01]  /*6400*/  IMAD.U32 R3, RZ, RZ, UR38 ;  /* 0x00000026ff037e24 */ /* 0x009fe2000f8e00ff */
[----:B------:R-:W-:Y:S01]  /*6410*/  ULDC.64 UR4, c[0x0][0x650] ;  /* 0x0001940000047ab9 */ /* 0x000fe20000000a00 */
[----:B-----5:R-:W-:Y:S01]  /*6420*/  IMAD.U32 R0, RZ, RZ, UR38 ;  /* 0x00000026ff007e24 */ /* 0x020fe2000f8e00ff */
[----:B------:R0:W-:Y:S01]  /*6430*/  SYNCS.ARRIVE.TRANS64.A1T0 RZ, [R64+UR49], RZ ;  /* 0x000000ff40ff79a7 */ /* 0x0001e20008100031 */
[----:B------:R-:W-:Y:S01]  /*6440*/  IMAD.MOV.U32 R22, RZ, RZ, -0x1 ;  /* 0xffffffffff167424 */ /* 0x000fe200078e00ff */
[----:B------:R-:W-:Y:S01]  /*6450*/  LEA R16, P0, R3, R16, 0x1 ;  /* 0x0000001003107211 */ /* 0x000fe200078008ff */
[----:B------:R-:W-:Y:S02]  /*6460*/  IMAD.U32 R3, RZ, RZ, UR44 ;  /* 0x0000002cff037e24 */ /* 0x000fe4000f8e00ff */
[----:B------:R-:W-:Y:S02]  /*6470*/  IMAD.MOV.U32 R19, RZ, RZ, -0x1 ;  /* 0xffffffffff137424 */ /* 0x000fe400078e00ff */
[----:B------:R-:W-:Y:S01]  /*6480*/  IMAD.MOV.U32 R18, RZ, RZ, -0x1 ;  /* 0xffffffffff127424 */ /* 0x000fe200078e00ff */
[----:B------:R-:W-:-:S02]  /*6490*/  LEA.HI.X R17, R0, R17, R3, 0x1, P0 ;  /* 0x0000001100117211 */ /* 0x000fc400000f0c03 */
[----:B------:R-:W-:Y:S02]  /*64a0*/  ISETP.GE.U32.AND P0, PT, R16, UR4, PT ;  /* 0x0000000410007c0c */ /* 0x000fe4000bf06070 */
[----:B------:R-:W-:Y:S02]  /*64b0*/  PRMT R0, RZ, 0x7610, R0 ;  /* 0x00007610ff007816 */ /* 0x000fe40000000000 */
[----:B------:R-:W-:-:S13]  /*64c0*/  ISETP.GE.U32.AND.EX P0, PT, R17, UR5, PT, P0 ;  /* 0x0000000511007c0c */ /* 0x000fda000bf06100 */
[----:B0-----:R-:W-:Y:S05]  /*64d0*/  @P0 BRA `(.L_x_111) ;  /* 0x0000000400640947 */ /* 0x001fea0003800000 */
[----:B------:R-:W0:Y:S01]  /*64e0*/  S2R R12, SR_CTAID.X ;  /* 0x00000000000c7919 */ /* 0x000e220000002500 */
[----:B-12-4-:R-:W1:Y:S01]  /*64f0*/  LDC.64 R10, c[0x0][0x628] ;  /* 0x00018a00ff0a7b82 */ /* 0x016e620000000a00 */
[----:B------:R-:W-:Y:S01]  /*6500*/  ULDC UR4, c[0x0][0x150] ;  /* 0x0000540000047ab9 */ /* 0x000fe20000000800 */
[----:B------:R-:W-:Y:S01]  /*6510*/  IMAD.MOV.U32 R8, RZ, RZ, R16 ;  /* 0x000000ffff087224 */ /* 0x000fe200078e0010 */
[----:B------:R-:W2:Y:S01]  /*6520*/  S2R R20, SR_CTAID.Y ;  /* 0x0000000000147919 */ /* 0x000ea20000002600 */
[----:B------:R-:W-:-:S04]  /*6530*/  IMAD.MOV.U32 R9, RZ, RZ, R17 ;  /* 0x000000ffff097224 */ /* 0x000fc800078e0011 */
[----:B------:R-:W3:Y:S08]  /*6540*/  LDC R21, c[0x0][0x144] ;  /* 0x00005100ff157b82 */ /* 0x000ef00000000800 */
[----:B------:R-:W4:Y:S08]  /*6550*/  LDC R0, c[0x0][0x630] ;  /* 0x00018c00ff007b82 */ /* 0x000f300000000800 */
[----:B------:R-:W2:Y:S01]  /*6560*/  LDC.64 R14, c[0x0][0x620] ;  /* 0x00018800ff0e7b82 */ /* 0x000ea20000000a00 */
[----:B-1----:R-:W-:-:S04]  /*6570*/  ISETP.NE.U32.AND P0, PT, R10, RZ, PT ;  /* 0x000000ff0a00720c */ /* 0x002fc80003f05070 */
[----:B------:R-:W-:Y:S02]  /*6580*/  ISETP.NE.AND.EX P0, PT, R11, RZ, PT, P0 ;  /* 0x000000ff0b00720c */ /* 0x000fe40003f05300 */
[----:B0-----:R-:W-:-:S05]  /*6590*/  I2FP.F32.U32 R3, R12 ;  /* 0x0000000c00037245 */ /* 0x001fca0000201000 */
[----:B------:R-:W-:-:S04]  /*65a0*/  FMUL R3, R3, UR4 ;  /* 0x0000000403037c20 */ /* 0x000fc80008400000 */
[----:B------:R0:W1:Y:S02]  /*65b0*/  F2I.U32.TRUNC.NTZ R19, R3 ;  /* 0x0000000300137305 */ /* 0x000064000020f000 */
[----:B---34-:R-:W-:Y:S05]  /*65c0*/  @!P0 BRA `(.L_x_112) ;  /* 0x0000000000288947 */ /* 0x018fea0003800000 */
[----:B0-----:R-:W0:Y:S02]  /*65d0*/  LDC R3, c[0x0][0x634] ;  /* 0x00018d00ff037b82 */ /* 0x001e240000000800 */
        /* <DEDUP_REMOVED lines=9> */
.L_x_112:
[----:B------:R-:W3:Y:S01]  /*6670*/  LDC.64 R24, c[0x0][0x640] ;  /* 0x00019000ff187b82 */ /* 0x000ee20000000a00 */
[-C--:B------:R-:W-:Y:S01]  /*6680*/  SHF.R.U64 R18, R8, R0.reuse, R9 ;  /* 0x0000000008127219 */ /* 0x080fe20000001209 */
[----:B-1----:R-:W-:Y:S01]  /*6690*/  IMAD.MOV R19, RZ, RZ, -R19 ;  /* 0x000000ffff137224 */ /* 0x002fe200078e0a13 */
[----:B------:R-:W-:Y:S01]  /*66a0*/  SHF.R.U32.HI R0, RZ, R0, R9 ;  /* 0x00000000ff007219 */ /* 0x000fe20000011609 */
[----:B------:R-:W-:Y:S01]  /*66b0*/  ULDC UR4, c[0x0][0x154] ;  /* 0x0000550000047ab9 */ /* 0x000fe20000000800 */
[----:B0-----:R-:W-:Y:S01]  /*66c0*/  IADD3 R3, P0, RZ, -R18, RZ ;  /* 0x80000012ff037210 */ /* 0x001fe20007f1e0ff */
[----:B------:R-:W-:Y:S02]  /*66d0*/  IMAD R21, R21, R19, R12 ;  /* 0x0000001315157224 */ /* 0x000fe400078e020c */
[----:B------:R-:W0:Y:S01]  /*66e0*/  LDC R6, c[0x0][0x618] ;  /* 0x00018600ff067b82 */ /* 0x000e220000000800 */
[----:B------:R-:W-:Y:S02]  /*66f0*/  IMAD.MOV.U32 R7, RZ, RZ, 0x1 ;  /* 0x00000001ff077424 */ /* 0x000fe400078e00ff */
[----:B------:R-:W-:-:S04]  /*6700*/  IMAD.X R5, RZ, RZ, ~R0, P0 ;  /* 0x000000ffff057224 */ /* 0x000fc800000e0e00 */
[-C--:B--2---:R-:W-:Y:S01]  /*6710*/  IMAD R0, R5, R14.reuse, RZ ;  /* 0x0000000e05007224 */ /* 0x084fe200078e02ff */
[----:B------:R-:W1:Y:S01]  /*6720*/  LDC R8, c[0x0][0x608] ;  /* 0x00018200ff087b82 */ /* 0x000e620000000800 */
[----:B------:R-:W-:-:S04]  /*6730*/  IMAD.WIDE.U32 R4, R3, R14, R16 ;  /* 0x0000000e03047225 */ /* 0x000fc800078e0010 */
[----:B------:R-:W-:Y:S01]  /*6740*/  IMAD R3, R3, R15, R0 ;  /* 0x0000000f03037224 */ /* 0x000fe200078e0200 */
[----:B------:R-:W-:Y:S02]  /*6750*/  I2FP.F32.U32 R0, R20 ;  /* 0x0000001400007245 */ /* 0x000fe40000201000 */
[----:B------:R-:W2:Y:S01]  /*6760*/  LDC R22, c[0x0][0x658] ;  /* 0x00019600ff167b82 */ /* 0x000ea20000000800 */
[----:B------:R-:W-:Y:S01]  /*6770*/  IMAD.IADD R3, R5, 0x1, R3 ;  /* 0x0000000105037824 */ /* 0x000fe200078e0203 */
[----:B---3--:R-:W-:Y:S01]  /*6780*/  ISETP.NE.U32.AND P0, PT, R24, RZ, PT ;  /* 0x000000ff1800720c */ /* 0x008fe20003f05070 */
[----:B------:R-:W-:Y:S01]  /*6790*/  FMUL R0, R0, UR4 ;  /* 0x0000000400007c20 */ /* 0x000fe20008400000 */
[----:B------:R-:W-:Y:S02]  /*67a0*/  IMAD.MOV.U32 R5, RZ, RZ, -0x1 ;  /* 0xffffffffff057424 */ /* 0x000fe400078e00ff */
[----:B------:R-:W-:Y:S01]  /*67b0*/  ISETP.NE.AND.EX P0, PT, R25, RZ, PT, P0 ;  /* 0x000000ff1900720c */ /* 0x000fe20003f05300 */
[----:B------:R3:W4:Y:S01]  /*67c0*/  F2I.U32.TRUNC.NTZ R13, R0 ;  /* 0x00000000000d7305 */ /* 0x000722000020f000 */
[----:B------:R-:W3:Y:S01]  /*67d0*/  LDC R15, c[0x0][0x148] ;  /* 0x00005200ff0f7b82 */ /* 0x000ee20000000800 */
[----:B0-----:R-:W-:-:S02]  /*67e0*/  SHF.R.U64 R12, R4, R6, R3 ;  /* 0x00000006040c7219 */ /* 0x001fc40000001203 */
[----:B------:R-:W-:-:S05]  /*67f0*/  SHF.R.U32.HI R3, RZ, R6, R3 ;  /* 0x00000006ff037219 */ /* 0x000fca0000011603 */
[----:B------:R-:W0:Y:S01]  /*6800*/  LDC R19, c[0x0][0x600] ;  /* 0x00018000ff137b82 */ /* 0x000e220000000800 */
[-CC-:B-1----:R-:W-:Y:S02]  /*6810*/  SHF.R.U64 R10, R12, R8.reuse, R3.reuse ;  /* 0x000000080c0a7219 */ /* 0x182fe40000001203 */
[----:B------:R-:W-:-:S05]  /*6820*/  SHF.R.U32.HI R3, RZ, R8, R3 ;  /* 0x00000008ff037219 */ /* 0x000fca0000011603 */
[----:B------:R-:W1:Y:S01]  /*6830*/  LDC R26, c[0x0][0x648] ;  /* 0x00019200ff1a7b82 */ /* 0x000e620000000800 */
[-C--:B--2---:R-:W-:Y:S02]  /*6840*/  SHF.L.U32 R4, R5, R22.reuse, RZ ;  /* 0x0000001605047219 */ /* 0x084fe400000006ff */
[-CC-:B------:R-:W-:Y:S02]  /*6850*/  SHF.R.U64 R14, R10, R22.reuse, R3.reuse ;  /* 0x000000160a0e7219 */ /* 0x180fe40000001203 */
[----:B------:R-:W-:Y:S02]  /*6860*/  SHF.R.U32.HI R5, RZ, R22, R3 ;  /* 0x00000016ff057219 */ /* 0x000fe40000011603 */
[----:B------:R-:W-:Y:S01]  /*6870*/  LOP3.LUT R23, RZ, R4, RZ, 0x33, !PT ;  /* 0x00000004ff177212 */ /* 0x000fe200078e33ff */
[----:B------:R-:W2:Y:S01]  /*6880*/  LDC R27, c[0x0][0x638] ;  /* 0x00018e00ff1b7b82 */ /* 0x000ea20000000800 */
[----:B------:R-:W-:Y:S01]  /*6890*/  SHF.L.U32 R22, R7, R22, RZ ;  /* 0x0000001607167219 */ /* 0x000fe200000006ff */
[----:B------:R-:W-:-:S06]  /*68a0*/  IMAD.MOV.U32 R4, RZ, RZ, R14 ;  /* 0x000000ffff047224 */ /* 0x000fcc00078e000e */
[----:B------:R-:W0:Y:S01]  /*68b0*/  LDC R28, c[0x0][0x610] ;  /* 0x00018400ff1c7b82 */ /* 0x000e220000000800 */
[----:B----4-:R-:W-:Y:S05]  /*68c0*/  @!P0 BRA `(.L_x_113) ;  /* 0x0000000000288947 */ /* 0x010fea0003800000 */
[----:B------:R-:W4:Y:S02]  /*68d0*/  LDC R3, c[0x0][0x64c] ;  /* 0x00019300ff037b82 */ /* 0x000f240000000800 */
[----:B----4-:R-:W-:-:S05]  /*68e0*/  IADD3 R3, P0, R14, R3, RZ ;  /* 0x000000030e037210 */ /* 0x010fca0007f1e0ff */
        /* <DEDUP_REMOVED lines=8> */
.L_x_113:
[----:B------:R-:W-:Y:S01]  /*6970*/  ISETP.NE.AND P0, PT, R2, 0x1, PT ;  /* 0x000000010200780c */ /* 0x000fe20003f05270 */
[----:B0-----:R-:W-:Y:S01]  /*6980*/  VIADD R7, R19, 0xffffffff ;  /* 0xffffffff13077836 */ /* 0x001fe20000000000 */
[----:B-1-3--:R-:W-:Y:S01]  /*6990*/  SHF.R.U64 R0, R4, R26, R5 ;  /* 0x0000001a04007219 */ /* 0x00afe20000001205 */
[----:B------:R-:W-:Y:S01]  /*69a0*/  IMAD.MOV R13, RZ, RZ, -R13 ;  /* 0x000000ffff0d7224 */ /* 0x000fe200078e0a0d */
[----:B------:R-:W-:Y:S01]  /*69b0*/  LOP3.LUT R5, R10, R23, RZ, 0xc0, !PT ;  /* 0x000000170a057212 */ /* 0x000fe200078ec0ff */
[----:B------:R-:W-:Y:S02]  /*69c0*/  IMAD.MOV.U32 R4, RZ, RZ, 0x1 ;  /* 0x00000001ff047424 */ /* 0x000fe400078e00ff */
[----:B------:R-:W-:Y:S02]  /*69d0*/  IMAD.MOV R3, RZ, RZ, -R0 ;  /* 0x000000ffff037224 */ /* 0x000fe400078e0a00 */
[----:B------:R-:W-:Y:S01]  /*69e0*/  IMAD R22, R22, R0, R5 ;  /* 0x0000000016167224 */ /* 0x000fe200078e0205 */
[----:B------:R-:W-:Y:S01]  /*69f0*/  LOP3.LUT R5, R12, R7, RZ, 0xc0, !PT ;  /* 0x000000070c057212 */ /* 0x000fe200078ec0ff */
[----:B--2---:R-:W-:-:S02]  /*6a00*/  IMAD R0, R3, R27, R14 ;  /* 0x0000001b03007224 */ /* 0x004fc400078e020e */
[----:B------:R-:W-:Y:S02]  /*6a10*/  @P0 IMAD R21, R15, R13, R20 ;  /* 0x0000000d0f150224 */ /* 0x000fe400078e0214 */
[----:B------:R-:W-:Y:S01]  /*6a20*/  IMAD R3, R0, R19, R5 ;  /* 0x0000001300037224 */ /* 0x000fe200078e0205 */
[----:B------:R-:W-:Y:S01]  /*6a30*/  PRMT R0, R4, 0x7610, R0 ;  /* 0x0000761004007816 */ /* 0x000fe20000000000 */
[----:B------:R-:W-:-:S05]  /*6a40*/  IMAD R22, R22, R28, R21 ;  /* 0x0000001c16167224 */ /* 0x000fca00078e0215 */
[----:B------:R-:W-:Y:S02]  /*6a50*/  SEL R19, R3, R22, !P0 ;  /* 0x0000001603137207 */ /* 0x000fe40004000000 */
[----:B------:R-:W-:-:S07]  /*6a60*/  SEL R22, R22, R3, !P0 ;  /* 0x0000000316167207 */ /* 0x000fce0004000000 */
.L_x_111:
[----:B------:R-:W-:Y:S02]  /*6a70*/  LOP3.LUT P0, RZ, R0, 0xff, RZ, 0xc0, !PT ;  /* 0x000000ff00ff7812 */ /* 0x000fe4000780c0ff */
[----:B------:R-:W-:-:S11]  /*6a80*/  LOP3.LUT R67, R67, 0x1, RZ, 0x3c, !PT ;  /* 0x0000000143437812 */ /* 0x000fd600078e3cff */
[----:B------:R-:W-:Y:S05]  /*6a90*/  @P0 BRA `(.L_x_114) ;  /* 0xffffffa800f00947 */ /* 0x000fea000383ffff */
[----:B------:R-:W-:Y:S05]  /*6aa0*/  EXIT ;  /* 0x000000000000794d */ /* 0x000fea0003800000 */
.L_x_14:
[----:B------:R-:W-:-:S08]  /*6ab0*/  ISETP.NE.AND P0, PT, RZ, UR4, PT ;  /* 0x00000004ff007c0c */ /* 0x000fd0000bf05270 */
[----:B------:R-:W0:-:S00]  /*6ac0*/  USETMAXREG.DEALLOC.CTAPOOL 0x28 ;  /* 0x00000028000079c8 */ /* 0x000e0000080e0500 */
[----:B------:R-:W-:Y:S05]  /*6ad0*/  @P0 EXIT ;  /* 0x000000000000094d */ /* 0x000fea0003800000 */
[----:B0-----:R-:W-:Y:S01]  /*6ae0*/  LOP3.LUT P0, RZ, R3, 0xff, RZ, 0xc0, !PT ;  /* 0x000000ff03ff7812 */ /* 0x001fe2000780c0ff */
[----:B------:R-:W-:Y:S02]  /*6af0*/  IMAD.MOV.U32 R24, RZ, RZ, 0x1 ;  /* 0x00000001ff187424 */ /* 0x000fe400078e00ff */
[----:B------:R-:W-:-:S10]  /*6b00*/  IMAD.MOV.U32 R25, RZ, RZ, RZ ;  /* 0x000000ffff197224 */ /* 0x000fd400078e00ff */
[----:B------:R-:W-:Y:S05]  /*6b10*/  @!P0 BRA `(.L_x_115) ;  /* 0x0000000c00b48947 */ /* 0x000fea0003800000 */
[----:B------:R-:W-:Y:S01]  /*6b20*/  LOP3.LUT P0, RZ, R0, 0x1f, RZ, 0xc0, !PT ;  /* 0x0000001f00ff7812 */ /* 0x000fe2000780c0ff */
[----:B------:R-:W-:Y:S01]  /*6b30*/  ULDC UR41, c[0x0][0x658] ;  /* 0x0001960000297ab9 */ /* 0x000fe20000000800 */
[C---:B------:R-:W-:Y:S01]  /*6b40*/  ISETP.NE.AND P1, PT, R23.reuse, RZ, PT ;  /* 0x000000ff1700720c */ /* 0x040fe20003f25270 */
[----:B------:R-:W-:Y:S01]  /*6b50*/  UMOV UR4, 0xffffffff ;  /* 0xffffffff00047882 */ /* 0x000fe20000000000 */
[----:B------:R-:W-:Y:S01]  /*6b60*/  ISETP.NE.OR P0, PT, R23, RZ, !P0 ;  /* 0x000000ff1700720c */ /* 0x000fe20004705670 */
[----:B------:R-:W-:Y:S01]  /*6b70*/  BSSY B7, `(.L_x_115) ;  /* 0x00000e7000077945 */ /* 0x000fe20003800000 */
[----:B------:R-:W-:Y:S01]  /*6b80*/  USHF.L.U32 UR4, UR4, UR41, URZ ;  /* 0x0000002904047299 */ /* 0x000fe2000800063f */
[----:B------:R-:W-:Y:S01]  /*6b90*/  P2R R0, PR, RZ, 0x2 ;  /* 0x00000002ff007803 */ /* 0x000fe20000000000 */
[----:B------:R-:W-:Y:S01]  /*6ba0*/  IMAD.MOV.U32 R26, RZ, RZ, 0x1 ;  /* 0x00000001ff1a7424 */ /* 0x000fe200078e00ff */
[----:B------:R-:W-:Y:S01]  /*6bb0*/  P2R R28, PR, RZ, 0x1 ;  /* 0x00000001ff1c7803 */ /* 0x000fe20000000000 */
[----:B------:R-:W-:Y:S01]  /*6bc0*/  IMAD.MOV.U32 R24, RZ, RZ, 0x1 ;  /* 0x00000001ff187424 */ /* 0x000fe200078e00ff */
[----:B------:R-:W-:Y:S01]  /*6bd0*/  ULDC UR40, c[0x0][0x600] ;  /* 0x0001800000287ab9 */ /* 0x000fe20000000800 */
[----:B------:R-:W-:Y:S01]  /*6be0*/  IMAD.MOV.U32 R25, RZ, RZ, RZ ;  /* 0x000000ffff197224 */ /* 0x000fe200078e00ff */
[----:B------:R-:W-:Y:S01]  /*6bf0*/  UMOV UR5, 0x1 ;  /* 0x0000000100057882 */ /* 0x000fe20000000000 */
[----:B------:R-:W-:-:S02]  /*6c00*/  UIADD3 UR46, UR43, 0x1, URZ ;  /* 0x000000012b2e7890 */ /* 0x000fc4000fffe03f */
[----:B------:R-:W-:Y:S02]  /*6c10*/  ULOP3.LUT UR47, UR42, 0x2, URZ, 0xfc, !UPT ;  /* 0x000000022a2f7892 */ /* 0x000fe4000f8efc3f */
[----:B------:R-:W-:Y:S02]  /*6c20*/  UIADD3 UR40, UR40, -0x1, URZ ;  /* 0xffffffff28287890 */ /* 0x000fe4000fffe03f */
[----:B------:R-:W-:Y:S02]  /*6c30*/  USHF.L.U32 UR41, UR5, UR41, URZ ;  /* 0x0000002905297299 */ /* 0x000fe4000800063f */
[----:B------:R-:W-:Y:S01]  /*6c40*/  ULOP3.LUT UR45, URZ, UR4, URZ, 0x33, !UPT ;  /* 0x000000043f2d7292 */ /* 0x000fe2000f8e333f */
[----:B------:R-:W-:-:S11]  /*6c50*/  ULDC.64 UR36, c[0x0][0x198] ;  /* 0x0000660000247ab9 */ /* 0x000fd60000000a00 */
.L_x_129:
[----:B------:R-:W-:-:S03]  /*6c60*/  UMOV UR4, 0xffffffff ;  /* 0xffffffff00047882 */ /* 0x000fc60000000000 */
[----:B------:R-:W-:Y:S05]  /*6c70*/  BRA.DIV UR4, `(.L_x_116) ;  /* 0x0000001a04107947 */ /* 0x000fea000b800000 */
[----:B------:R-:W-:-:S13]  /*6c80*/  ELECT P6, URZ, PT ;  /* 0x00000000003f782f */ /* 0x000fda00038c0000 */
.L_x_154:
[----:B------:R-:W-:Y:S04]  /*6c90*/  BSSY B6, `(.L_x_117) ;  /* 0x0000061000067945 */ /* 0x000fe80003800000 */
[----:B------:R-:W-:Y:S05]  /*6ca0*/  @!P6 BRA `(.L_x_118) ;  /* 0x00000004007ce947 */ /* 0x000fea0003800000 */
[----:B------:R-:W0:Y:S01]  /*6cb0*/  S2R R0, SR_CgaCtaId ;  /* 0x0000000000007919 */ /* 0x000e220000008800 */
[----:B------:R-:W-:-:S04]  /*6cc0*/  MOV R27, 0x400 ;  /* 0x00000400001b7802 */ /* 0x000fc80000000f00 */
[----:B0-----:R-:W-:-:S05]  /*6cd0*/  LEA R27, R0, R27, 0x18 ;  /* 0x0000001b001b7211 */ /* 0x001fca00078ec0ff */
[----:B------:R-:W-:-:S05]  /*6ce0*/  VIADD R0, R27, 0x800 ;  /* 0x000008001b007836 */ /* 0x000fca0000000000 */
[----:B------:R-:W-:-:S13]  /*6cf0*/  LOP3.LUT P0, RZ, R0, 0x1bf, RZ, 0xc0, !PT ;  /* 0x000001bf00ff7812 */ /* 0x000fda000780c0ff */
[----:B------:R-:W-:Y:S05]  /*6d00*/  @!P0 BRA `(.L_x_119) ;  /* 0x0000000000408947 */ /* 0x000fea0003800000 */
[----:B------:R-:W-:Y:S01]  /*6d10*/  MOV R14, 0x0 ;  /* 0x00000000000e7802 */ /* 0x000fe20000000f00 */
[----:B------:R-:W-:Y:S01]  /*6d20*/  ULDC.64 UR4, c[0x4][0x70] ;  /* 0x01001c0000047ab9 */ /* 0x000fe20000000a00 */
[----:B------:R-:W-:Y:S01]  /*6d30*/  ULDC.64 UR6, c[0x4][0x8] ;  /* 0x0100020000067ab9 */ /* 0x000fe20000000a00 */
[----:B------:R-:W-:Y:S02]  /*6d40*/  IMAD.U32 R4, RZ, RZ, UR4 ;  /* 0x00000004ff047e24 */ /* 0x000fe4000f8e00ff */
[----:B------:R-:W-:Y:S01]  /*6d50*/  IMAD.U32 R5, RZ, RZ, UR5 ;  /* 0x00000005ff057e24 */ /* 0x000fe2000f8e00ff */
[----:B------:R-:W0:Y:S01]  /*6d60*/  LDC.64 R14, c[0x4][R14] ;  /* 0x010000000e0e7b82 */ /* 0x000e220000000a00 */
[----:B------:R-:W-:Y:S01]  /*6d70*/  ULDC.64 UR4, c[0x4][0x78] ;  /* 0x01001e0000047ab9 */ /* 0x000fe20000000a00 */
[----:B------:R-:W-:Y:S02]  /*6d80*/  IMAD.U32 R10, RZ, RZ, UR6 ;  /* 0x00000006ff0a7e24 */ /* 0x000fe4000f8e00ff */
[----:B------:R-:W-:-:S02]  /*6d90*/  IMAD.U32 R6, RZ, RZ, UR4 ;  /* 0x00000004ff067e24 */ /* 0x000fc4000f8e00ff */
[----:B------:R-:W-:Y:S02]  /*6da0*/  IMAD.U32 R7, RZ, RZ, UR5 ;  /* 0x00000005ff077e24 */ /* 0x000fe4000f8e00ff */
[----:B------:R-:W-:Y:S02]  /*6db0*/  IMAD.U32 R11, RZ, RZ, UR7 ;  /* 0x00000007ff0b7e24 */ /* 0x000fe4000f8e00ff */
[----:B------:R-:W-:Y:S02]  /*6dc0*/  IMAD.MOV.U32 R8, RZ, RZ, 0x70 ;  /* 0x00000070ff087424 */ /* 0x000fe400078e00ff */
[----:B------:R-:W-:Y:S02]  /*6dd0*/  IMAD.MOV.U32 R12, RZ, RZ, 0x1 ;  /* 0x00000001ff0c7424 */ /* 0x000fe400078e00ff */
[----:B------:R-:W-:-:S07]  /*6de0*/  IMAD.MOV.U32 R13, RZ, RZ, RZ ;  /* 0x000000ffff0d7224 */ /* 0x000fce00078e00ff */
[----:B------:R-:W-:-:S07]  /*6df0*/  LEPC R20, `(.L_x_119) ;  /* 0x000000001014794e */ /* 0x000fce0000000000 */
[----:B0----5:R-:W-:Y:S05]  /*6e00*/  CALL.ABS.NOINC R14 ;  /* 0x000000000e007343 */ /* 0x021fea0003c00000 */
.L_x_119:
        /* <DEDUP_REMOVED lines=19> */
.L_x_120:
[----:B------:R-:W0:Y:S02]  /*6f40*/  LDC R0, c[0x0][0x28c] ;  /* 0x0000a300ff007b82 */ /* 0x000e240000000800 */
[----:B0-----:R-:W-:-:S13]  /*6f50*/  ISETP.GE.AND P0, PT, R0, 0x1, PT ;  /* 0x000000010000780c */ /* 0x001fda0003f06270 */
[----:B------:R-:W-:Y:S05]  /*6f60*/  @!P0 BRA `(.L_x_118) ;  /* 0x0000000000cc8947 */ /* 0x000fea0003800000 */
[----:B------:R-:W-:Y:S02]  /*6f70*/  IMAD.SHL.U32 R19, R19, 0x40, RZ ;  /* 0x0000004013137824 */ /* 0x000fe400078e00ff */
[----:B------:R-:W-:Y:S02]  /*6f80*/  IMAD.SHL.U32 R22, R22, 0x40, RZ ;  /* 0x0000004016167824 */ /* 0x000fe400078e00ff */
[----:B------:R-:W-:Y:S02]  /*6f90*/  IMAD.MOV.U32 R7, RZ, RZ, RZ ;  /* 0x000000ffff077224 */ /* 0x000fe400078e00ff */
[----:B------:R-:W-:Y:S02]  /*6fa0*/  IMAD.U32 R8, RZ, RZ, UR46 ;  /* 0x0000002eff087e24 */ /* 0x000fe4000f8e00ff */
[----:B------:R-:W-:Y:S02]  /*6fb0*/  IMAD.MOV.U32 R0, RZ, RZ, R24 ;  /* 0x000000ffff007224 */ /* 0x000fe400078e0018 */
[----:B------:R-:W-:-:S07]  /*6fc0*/  IMAD.MOV.U32 R4, RZ, RZ, R25 ;  /* 0x000000ffff047224 */ /* 0x000fce00078e0019 */
.L_x_124:
[----:B------:R-:W-:Y:S01]  /*6fd0*/  IMAD R6, R4, 0x8, R27 ;  /* 0x0000000804067824 */ /* 0x000fe200078e021b */
[----:B------:R-:W-:Y:S02]  /*6fe0*/  SHF.L.U32 R3, R0, 0x1f, RZ ;  /* 0x0000001f00037819 */ /* 0x000fe400000006ff */
[----:B------:R-:W-:Y:S02]  /*6ff0*/  ISETP.NE.AND P1, PT, R23, RZ, PT ;  /* 0x000000ff1700720c */ /* 0x000fe40003f25270 */
[----:B------:R-:W0:Y:S11]  /*7000*/  SYNCS.PHASECHK.TRANS64.TRYWAIT P0, [R6+URZ+0x70], R3 ;  /* 0x00007003060075a7 */ /* 0x000e36000800017f */
[----:B------:R-:W1:Y:S01]  /*7010*/  @!P1 LDC R5, c[0x0][0x500] ;  /* 0x00014000ff059b82 */ /* 0x000e620000000800 */
[----:B0-----:R-:W-:Y:S05]  /*7020*/  @!P0 BRA `(.L_x_121) ;  /* 0x0000001400448947 */ /* 0x001fea0003800000 */
.L_x_155:
[----:B------:R-:W-:Y:S01]  /*7030*/  ISETP.NE.AND P0, PT, R23, RZ, PT ;  /* 0x000000ff1700720c */ /* 0x000fe20003f05270 */
[----:B------:R-:W-:-:S04]  /*7040*/  UPRMT UR4, UR47, 0x9910, URZ ;  /* 0x000099102f047896 */ /* 0x000fc8000800003f */
[----:B------:R-:W-:-:S08]  /*7050*/  UISETP.NE.AND UP0, UPT, UR4, 0x2, UPT ;  /* 0x000000020400788c */ /* 0x000fd0000bf05270 */
[----:B-1----:R1:W-:Y:S01]  /*7060*/  @!P0 SYNCS.ARRIVE.TRANS64 RZ, [R6+URZ], R5 ;  /* 0x0000000506ff89a7 */ /* 0x0023e2000800003f */
[----:B------:R-:W-:-:S13]  /*7070*/  PLOP3.LUT P0, PT, PT, PT, UP0, 0x80, 0x0 ;  /* 0x000000000000781c */ /* 0x000fda0003f0f008 */
[----:B-1----:R-:W-:Y:S05]  /*7080*/  @P0 BRA `(.L_x_122) ;  /* 0x0000000000040947 */ /* 0x002fea0003800000 */
[----:B------:R-:W-:Y:S01]  /*7090*/  BPT.TRAP 0x1 ;  /* 0x000000040000795c */ /* 0x000fe20000300000 */
.L_x_122:
[----:B------:R-:W-:-:S13]  /*70a0*/  ISETP.NE.AND P0, PT, R28, RZ, PT ;  /* 0x000000ff1c00720c */ /* 0x000fda0003f05270 */
[----:B------:R-:W-:Y:S05]  /*70b0*/  @P0 BRA `(.L_x_123) ;  /* 0x0000000000040947 */ /* 0x000fea0003800000 */
[----:B------:R-:W-:Y:S01]  /*70c0*/  BPT.TRAP 0x1 ;  /* 0x000000040000795c */ /* 0x000fe20000300000 */
.L_x_123:
[----:B0-----:R-:W-:Y:S01]  /*70d0*/  IMAD R3, R4, 0x2000, R27 ;  /* 0x0000200004037824 */ /* 0x001fe200078e021b */
[----:B------:R-:W-:Y:S01]  /*70e0*/  R2UR UR17, R6 ;  /* 0x00000000061172ca */ /* 0x000fe200000e0000 */
[----:B------:R-:W-:Y:S01]  /*70f0*/  VIADD R8, R8, 0xffffffff ;  /* 0xffffffff08087836 */ /* 0x000fe20000000000 */
[----:B------:R-:W-:Y:S01]  /*7100*/  R2UR UR19, R7 ;  /* 0x00000000071372ca */ /* 0x000fe200000e0000 */
[----:B------:R-:W-:Y:S01]  /*7110*/  UIADD3 UR4, UP0, UR36, 0xf0, URZ ;  /* 0x000000f024047890 */ /* 0x000fe2000ff1e03f */
[----:B------:R-:W-:Y:S01]  /*7120*/  R2UR UR8, R3 ;  /* 0x00000000030872ca */ /* 0x000fe200000e0000 */
[----:B------:R-:W-:Y:S01]  /*7130*/  UIADD3 UR14, UP1, UR36, 0x1f0, URZ ;  /* 0x000001f0240e7890 */ /* 0x000fe2000ff3e03f */
[----:B------:R-:W-:Y:S01]  /*7140*/  R2UR UR20, R18 ;  /* 0x00000000121472ca */ /* 0x000fe200000e0000 */
[----:B------:R-:W-:Y:S01]  /*7150*/  UIADD3.X UR5, URZ, UR37, URZ, UP0, !UPT ;  /* 0x000000253f057290 */ /* 0x000fe200087fe43f */
[----:B------:R-:W-:Y:S01]  /*7160*/  R2UR UR18, R22 ;  /* 0x00000000161272ca */ /* 0x000fe200000e0000 */
[----:B------:R-:W-:Y:S01]  /*7170*/  VIADD R4, R4, 0x1 ;  /* 0x0000000104047836 */ /* 0x000fe20000000000 */
[----:B------:R-:W-:Y:S01]  /*7180*/  R2UR UR11, R19 ;  /* 0x00000000130b72ca */ /* 0x000fe200000e0000 */
[----:B------:R-:W-:Y:S01]  /*7190*/  UIADD3.X UR15, URZ, UR37, URZ, UP1, !UPT ;  /* 0x000000253f0f7290 */ /* 0x000fe20008ffe43f */
[----:B------:R-:W-:Y:S01]  /*71a0*/  ISETP.GT.AND P1, PT, R8, 0x1, PT ;  /* 0x000000010800780c */ /* 0x000fe20003f24270 */
[----:B------:R-:W-:Y:S01]  /*71b0*/  UMOV UR6, 0x0 ;  /* 0x0000000000067882 */ /* 0x000fe20000000000 */
[----:B------:R-:W-:Y:S01]  /*71c0*/  ISETP.NE.AND P0, PT, R4, 0xe, PT ;  /* 0x0000000e0400780c */ /* 0x000fe20003f05270 */
[----:B------:R-:W-:Y:S01]  /*71d0*/  UMOV UR7, 0x10000000 ;  /* 0x1000000000077882 */ /* 0x000fe20000000000 */
[----:B------:R-:W-:Y:S01]  /*71e0*/  UMOV UR9, UR17 ;  /* 0x0000001100097c82 */ /* 0x000fe20008000000 */
[----:B------:R-:W-:Y:S01]  /*71f0*/  UIADD3 UR16, UR8, 0x800, URZ ;  /* 0x0000080008107890 */ /* 0x000fe2000fffe03f */
[----:B------:R-:W-:Y:S01]  /*7200*/  SEL R3, RZ, 0x1, P0 ;  /* 0x00000001ff037807 */ /* 0x000fe20000000000 */
[----:B------:R-:W-:Y:S01]  /*7210*/  UIADD3 UR8, UR8, 0x1c800, URZ ;  /* 0x0001c80008087890 */ /* 0x000fe2000fffe03f */
[----:B------:R-:W-:Y:S01]  /*7220*/  VIADD R7, R7, 0x80 ;  /* 0x0000008007077836 */ /* 0x000fe20000000000 */
[----:B------:R-:W-:Y:S01]  /*7230*/  UMOV UR10, UR19 ;  /* 0x00000013000a7c82 */ /* 0x000fe20008000000 */
[----:B------:R-:W-:Y:S01]  /*7240*/  UMOV UR12, UR20 ;  /* 0x00000014000c7c82 */ /* 0x000fe20008000000 */
[----:B------:R-:W-:-:S02]  /*7250*/  LOP3.LUT R0, R0, R3, RZ, 0x3c, !PT ;  /* 0x0000000300007212 */ /* 0x000fc400078e3cff */
[----:B------:R-:W-:Y:S01]  /*7260*/  SEL R4, R4, RZ, P0 ;  /* 0x000000ff04047207 */ /* 0x000fe20000000000 */
[----:B------:R0:W-:Y:S02]  /*7270*/  UTMALDG.3D [UR16], [UR4], desc[UR6] ;  /* 0x00000610040075b4 */ /* 0x0001e40008011000 */
[----:B------:R0:W-:Y:S02]  /*7280*/  UTMALDG.3D [UR8], [UR14], desc[UR6] ;  /* 0x000006080e0075b4 */ /* 0x0001e40008011000 */
[----:B0-----:R-:W-:Y:S05]  /*7290*/  @P1 BRA `(.L_x_124) ;  /* 0xfffffffc004c1947 */ /* 0x001fea000383ffff */
.L_x_118:
[----:B------:R-:W-:Y:S05]  /*72a0*/  BSYNC B6 ;  /* 0x0000000000067941 */ /* 0x000fea0003800000 */
.L_x_117:
[----:B------:R-:W-:Y:S01]  /*72b0*/  LOP3.LUT P2, RZ, R26, 0xff, RZ, 0xc0, !PT ;  /* 0x000000ff1aff7812 */ /* 0x000fe2000784c0ff */
[----:B------:R-:W-:Y:S01]  /*72c0*/  VIADD R0, R25, UR43 ;  /* 0x0000002b19007c36 */ /* 0x000fe20008000000 */
[----:B------:R-:W-:Y:S01]  /*72d0*/  ULDC.64 UR4, c[0x0][0x650] ;  /* 0x0001940000047ab9 */ /* 0x000fe20000000a00 */
[----:B------:R-:W-:Y:S01]  /*72e0*/  IMAD.U32 R7, RZ, RZ, UR43 ;  /* 0x0000002bff077e24 */ /* 0x000fe2000f8e00ff */
[----:B------:R-:W-:Y:S01]  /*72f0*/  UISETP.GE.U32.AND UP0, UPT, UR43, 0xe, UPT ;  /* 0x0000000e2b00788c */ /* 0x000fe2000bf06070 */
[----:B------:R-:W-:Y:S01]  /*7300*/  BSSY B0, `(.L_x_125) ;  /* 0x000006b000007945 */ /* 0x000fe20003800000 */
[----:B------:R-:W-:Y:S01]  /*7310*/  ISETP.GT.U32.AND P0, PT, R0, 0xd, PT ;  /* 0x0000000d0000780c */ /* 0x000fe20003f04070 */
[----:B------:R-:W-:Y:S01]  /*7320*/  IMAD.MOV.U32 R22, RZ, RZ, -0x1 ;  /* 0xffffffffff167424 */ /* 0x000fe200078e00ff */
[----:B------:R-:W-:Y:S01]  /*7330*/  SHF.R.U32.HI R4, RZ, 0x1, R0 ;  /* 0x00000001ff047819 */ /* 0x000fe20000011600 */
[----:B------:R-:W-:Y:S01]  /*7340*/  IMAD.MOV.U32 R19, RZ, RZ, -0x1 ;  /* 0xffffffffff137424 */ /* 0x000fe200078e00ff */
[----:B------:R-:W-:Y:S01]  /*7350*/  ISETP.LT.U32.AND P0, PT, R7, 0xe, P0 ;  /* 0x0000000e0700780c */ /* 0x000fe20000701070 */
[----:B------:R-:W-:Y:S01]  /*7360*/  IMAD.MOV.U32 R18, RZ, RZ, -0x1 ;  /* 0xffffffffff127424 */ /* 0x000fe200078e00ff */
[----:B------:R-:W-:Y:S01]  /*7370*/  PLOP3.LUT P1, PT, PT, PT, UP0, 0x80, 0x0 ;  /* 0x000000000000781c */ /* 0x000fe20003f2f008 */
[----:B------:R-:W0:Y:S01]  /*7380*/  @P2 S2R R6, SR_CgaCtaId ;  /* 0x0000000000062919 */ /* 0x000e220000008800 */
[----:B------:R-:W-:Y:S01]  /*7390*/  @P2 MOV R3, 0x400 ;  /* 0x0000040000032802 */ /* 0x000fe20000000f00 */
[----:B------:R-:W-:Y:S01]  /*73a0*/  IMAD.WIDE.U32 R4, R4, -0x6db6db6d, RZ ;  /* 0x9249249304047825 */ /* 0x000fe200078e00ff */
[----:B------:R-:W-:-:S04]  /*73b0*/  PRMT R26, RZ, 0x7610, R26 ;  /* 0x00007610ff1a7816 */ /* 0x000fc8000000001a */
[----:B------:R-:W-:-:S05]  /*73c0*/  SHF.R.U32.HI R5, RZ, 0x2, R5 ;  /* 0x00000002ff057819 */ /* 0x000fca0000011605 */
[--C-:B------:R-:W-:Y:S01]  /*73d0*/  IMAD R25, R5, -0xe, R0.reuse ;  /* 0xfffffff205197824 */ /* 0x100fe200078e0200 */
[----:B------:R-:W-:Y:S02]  /*73e0*/  PRMT R0, RZ, 0x7610, R0 ;  /* 0x00007610ff007816 */ /* 0x000fe40000000000 */
[----:B0-----:R-:W-:-:S04]  /*73f0*/  @P2 LEA R3, R6, R3, 0x18 ;  /* 0x0000000306032211 */ /* 0x001fc800078ec0ff */
[----:B------:R0:W-:Y:S01]  /*7400*/  @P2 SYNCS.ARRIVE.TRANS64.A1T0 RZ, [R3+URZ+0x118], RZ ;  /* 0x000118ff03ff29a7 */ /* 0x0001e2000810003f */
[----:B------:R-:W-:-:S04]  /*7410*/  IADD3 R16, P2, R16, UR38, RZ ;  /* 0x0000002610107c10 */ /* 0x000fc8000ff5e0ff */
[----:B------:R-:W-:Y:S02]  /*7420*/  IADD3.X R17, R17, UR44, RZ, P2, !PT ;  /* 0x0000002c11117c10 */ /* 0x000fe400097fe4ff */
[----:B0-----:R-:W-:Y:S02]  /*7430*/  SEL R3, RZ, 0x1, !P0 ;  /* 0x00000001ff037807 */ /* 0x001fe40004000000 */
[----:B------:R-:W-:Y:S02]  /*7440*/  ISETP.GE.U32.AND P0, PT, R16, UR4, PT ;  /* 0x0000000410007c0c */ /* 0x000fe4000bf06070 */
[----:B------:R-:W-:Y:S02]  /*7450*/  LOP3.LUT R24, R24, R3, RZ, 0x3c, !PT ;  /* 0x0000000318187212 */ /* 0x000fe400078e3cff */
[----:B------:R-:W-:Y:S02]  /*7460*/  ISETP.GE.U32.AND.EX P0, PT, R17, UR5, PT, P0 ;  /* 0x0000000511007c0c */ /* 0x000fe4000bf06100 */
[----:B------:R-:W-:-:S11]  /*7470*/  @P1 LOP3.LUT R24, R24, 0x1, R5, 0x78, !PT ;  /* 0x0000000118181812 */ /* 0x000fd600078e7805 */
[----:B------:R-:W-:Y:S05]  /*7480*/  @P0 BRA `(.L_x_126) ;  /* 0x0000000400480947 */ /* 0x000fea0003800000 */
[----:B------:R-:W-:Y:S01]  /*7490*/  ULDC.64 UR4, c[0x0][0x628] ;  /* 0x00018a0000047ab9 */ /* 0x000fe20000000a00 */
[----:B------:R-:W0:Y:S01]  /*74a0*/  S2R R3, SR_CTAID.X ;  /* 0x0000000000037919 */ /* 0x000e220000002500 */
[----:B------:R-:W-:Y:S01]  /*74b0*/  ISETP.NE.U32.AND P0, PT, RZ, UR4, PT ;  /* 0x00000004ff007c0c */ /* 0x000fe2000bf05070 */
[----:B------:R-:W-:Y:S01]  /*74c0*/  ULDC UR7, c[0x0][0x630] ;  /* 0x00018c0000077ab9 */ /* 0x000fe20000000800 */
[----:B------:R-:W-:Y:S01]  /*74d0*/  IMAD.MOV.U32 R4, RZ, RZ, R16 ;  /* 0x000000ffff047224 */ /* 0x000fe200078e0010 */
[----:B------:R-:W1:Y:S01]  /*74e0*/  S2R R0, SR_CTAID.Y ;  /* 0x0000000000007919 */ /* 0x000e620000002600 */
[----:B------:R-:W-:Y:S01]  /*74f0*/  ISETP.NE.AND.EX P0, PT, RZ, UR5, PT, P0 ;  /* 0x00000005ff007c0c */ /* 0x000fe2000bf05300 */
[----:B------:R-:W-:-:S12]  /*7500*/  IMAD.MOV.U32 R5, RZ, RZ, R17 ;  /* 0x000000ffff057224 */ /* 0x000fd800078e0011 */
[----:B------:R-:W-:Y:S05]  /*7510*/  @!P0 BRA `(.L_x_127) ;  /* 0x0000000000288947 */ /* 0x000fea0003800000 */
[----:B------:R-:W-:Y:S02]  /*7520*/  ULDC UR6, c[0x0][0x634] ;  /* 0x00018d0000067ab9 */ /* 0x000fe40000000800 */
[----:B------:R-:W-:-:S05]  /*7530*/  IADD3 R9, P0, R16, UR6, RZ ;  /* 0x0000000610097c10 */ /* 0x000fca000ff1e0ff */
[----:B------:R-:W-:-:S04]  /*7540*/  IMAD.X R11, RZ, RZ, R17, P0 ;  /* 0x000000ffff0b7224 */ /* 0x000fc800000e0611 */
[----:B------:R-:W-:-:S04]  /*7550*/  IMAD.WIDE.U32 R6, R11, UR4, RZ ;  /* 0x000000040b067c25 */ /* 0x000fc8000f8e00ff */
[----:B------:R-:W-:-:S04]  /*7560*/  IMAD.WIDE.U32 R6, P0, R9, UR5, R6 ;  /* 0x0000000509067c25 */ /* 0x000fc8000f800006 */
[----:B------:R-:W-:-:S04]  /*7570*/  IMAD.WIDE.U32 R8, R9, UR4, RZ ;  /* 0x0000000409087c25 */ /* 0x000fc8000f8e00ff */
[----:B------:R-:W-:Y:S01]  /*7580*/  IMAD.X R5, RZ, RZ, RZ, P0 ;  /* 0x000000ffff057224 */ /* 0x000fe200000e06ff */
[----:B------:R-:W-:Y:S01]  /*7590*/  IADD3 RZ, P0, R9, R6, RZ ;  /* 0x0000000609ff7210 */ /* 0x000fe20007f1e0ff */
[----:B------:R-:W-:-:S04]  /*75a0*/  IMAD.MOV.U32 R4, RZ, RZ, R7 ;  /* 0x000000ffff047224 */ /* 0x000fc800078e0007 */
[----:B------:R-:W-:-:S08]  /*75b0*/  IMAD.WIDE.U32.X R4, R11, UR5, R4, P0 ;  /* 0x000000050b047c25 */ /* 0x000fd000080e0404 */
.L_x_127:
[--C-:B------:R-:W-:Y:S01]  /*75c0*/  SHF.R.U64 R18, R4, UR7, R5.reuse ;  /* 0x0000000704127c19 */ /* 0x100fe20008001205 */
[----:B------:R-:W-:Y:S01]  /*75d0*/  ULDC.64 UR4, c[0x0][0x620] ;  /* 0x0001880000047ab9 */ /* 0x000fe20000000a00 */
[----:B------:R-:W-:Y:S01]  /*75e0*/  SHF.R.U32.HI R4, RZ, UR7, R5 ;  /* 0x00000007ff047c19 */ /* 0x000fe20008011605 */
[----:B------:R-:W-:Y:S01]  /*75f0*/  ULDC.64 UR8, c[0x0][0x640] ;  /* 0x0001900000087ab9 */ /* 0x000fe20000000a00 */
[----:B------:R-:W-:Y:S01]  /*7600*/  IADD3 R7, P0, RZ, -R18, RZ ;  /* 0x80000012ff077210 */ /* 0x000fe20007f1e0ff */
[----:B------:R-:W2:Y:S01]  /*7610*/  LDC R13, c[0x0][0x148] ;  /* 0x00005200ff0d7b82 */ /* 0x000ea20000000800 */
[----:B0-----:R-:W-:Y:S01]  /*7620*/  I2FP.F32.U32 R8, R3 ;  /* 0x0000000300087245 */ /* 0x001fe20000201000 */
[----:B------:R-:W-:Y:S02]  /*7630*/  ULDC UR6, c[0x0][0x608] ;  /* 0x0001820000067ab9 */ /* 0x000fe40000000800 */
[----:B------:R-:W-:Y:S01]  /*7640*/  IMAD.X R4, RZ, RZ, ~R4, P0 ;  /* 0x000000ffff047224 */ /* 0x000fe200000e0e04 */
[----:B------:R-:W-:-:S03]  /*7650*/  ISETP.NE.U32.AND P0, PT, RZ, UR8, PT ;  /* 0x00000008ff007c0c */ /* 0x000fc6000bf05070 */
[----:B------:R-:W-:Y:S01]  /*7660*/  IMAD R6, R4, UR4, RZ ;  /* 0x0000000404067c24 */ /* 0x000fe2000f8e02ff */
[----:B------:R-:W-:Y:S01]  /*7670*/  ISETP.NE.AND.EX P0, PT, RZ, UR9, PT, P0 ;  /* 0x00000009ff007c0c */ /* 0x000fe2000bf05300 */
[----:B------:R-:W-:Y:S01]  /*7680*/  IMAD.WIDE.U32 R4, R7, UR4, R16 ;  /* 0x0000000407047c25 */ /* 0x000fe2000f8e0010 */
[----:B------:R-:W-:-:S03]  /*7690*/  ULDC UR4, c[0x0][0x150] ;  /* 0x0000540000047ab9 */ /* 0x000fc60000000800 */
[----:B------:R-:W-:Y:S01]  /*76a0*/  FMUL R8, R8, UR4 ;  /* 0x0000000408087c20 */ /* 0x000fe20008400000 */
[----:B------:R-:W-:Y:S01]  /*76b0*/  IMAD R7, R7, UR5, R6 ;  /* 0x0000000507077c24 */ /* 0x000fe2000f8e0206 */
[----:B------:R-:W-:Y:S01]  /*76c0*/  ULDC UR4, c[0x0][0x618] ;  /* 0x0001860000047ab9 */ /* 0x000fe20000000800 */
[----:B------:R-:W0:Y:S01]  /*76d0*/  LDC R6, c[0x0][0x144] ;  /* 0x00005100ff067b82 */ /* 0x000e220000000800 */
[----:B------:R-:W-:Y:S01]  /*76e0*/  ULDC UR5, c[0x0][0x154] ;  /* 0x0000550000057ab9 */ /* 0x000fe20000000800 */
[----:B------:R-:W-:Y:S01]  /*76f0*/  IMAD.IADD R5, R5, 0x1, R7 ;  /* 0x0000000105057824 */ /* 0x000fe200078e0207 */
[----:B------:R-:W3:Y:S04]  /*7700*/  F2I.U32.TRUNC.NTZ R8, R8 ;  /* 0x0000000800087305 */ /* 0x000ee8000020f000 */
[----:B------:R-:W-:-:S02]  /*7710*/  SHF.R.U64 R10, R4, UR4, R5 ;  /* 0x00000004040a7c19 */ /* 0x000fc40008001205 */
[----:B-1----:R-:W-:Y:S02]  /*7720*/  I2FP.F32.U32 R4, R0 ;  /* 0x0000000000047245 */ /* 0x002fe40000201000 */
[----:B------:R-:W-:Y:S01]  /*7730*/  SHF.R.U32.HI R5, RZ, UR4, R5 ;  /* 0x00000004ff057c19 */ /* 0x000fe20008011605 */
[----:B------:R-:W-:Y:S02]  /*7740*/  ULDC UR4, c[0x0][0x658] ;  /* 0x0001960000047ab9 */ /* 0x000fe40000000800 */
[----:B------:R-:W-:Y:S01]  /*7750*/  FMUL R7, R4, UR5 ;  /* 0x0000000504077c20 */ /* 0x000fe20008400000 */
[--C-:B------:R-:W-:Y:S02]  /*7760*/  SHF.R.U64 R12, R10, UR6, R5.reuse ;  /* 0x000000060a0c7c19 */ /* 0x100fe40008001205 */
[----:B------:R-:W-:Y:S01]  /*7770*/  SHF.R.U32.HI R5, RZ, UR6, R5 ;  /* 0x00000006ff057c19 */ /* 0x000fe20008011605 */
[----:B------:R1:W4:Y:S01]  /*7780*/  F2I.U32.TRUNC.NTZ R14, R7 ;  /* 0x00000007000e7305 */ /* 0x000322000020f000 */
[----:B---3--:R-:W-:-:S02]  /*7790*/  IMAD.MOV R8, RZ, RZ, -R8 ;  /* 0x000000ffff087224 */ /* 0x008fc400078e0a08 */
[--C-:B------:R-:W-:Y:S02]  /*77a0*/  SHF.R.U64 R11, R12, UR4, R5.reuse ;  /* 0x000000040c0b7c19 */ /* 0x100fe40008001205 */
[----:B------:R-:W-:Y:S01]  /*77b0*/  SHF.R.U32.HI R5, RZ, UR4, R5 ;  /* 0x00000004ff057c19 */ /* 0x000fe20008011605 */
[----:B0-----:R-:W-:Y:S02]  /*77c0*/  IMAD R3, R6, R8, R3 ;  /* 0x0000000806037224 */ /* 0x001fe400078e0203 */
[----:B------:R-:W-:Y:S01]  /*77d0*/  IMAD.MOV.U32 R4, RZ, RZ, R11 ;  /* 0x000000ffff047224 */ /* 0x000fe200078e000b */
[----:B-12-4-:R-:W-:Y:S06]  /*77e0*/  @!P0 BRA `(.L_x_128) ;  /* 0x0000000000288947 */ /* 0x016fec0003800000 */
        /* <DEDUP_REMOVED lines=10> */
.L_x_128:
[----:B------:R-:W-:Y:S01]  /*7890*/  ISETP.NE.AND P0, PT, R2, 0x1, PT ;  /* 0x000000010200780c */ /* 0x000fe20003f05270 */
[----:B------:R-:W-:Y:S01]  /*78a0*/  ULDC UR4, c[0x0][0x648] ;  /* 0x0001920000047ab9 */ /* 0x000fe20000000800 */
[----:B------:R-:W-:Y:S01]  /*78b0*/  IMAD.MOV R14, RZ, RZ, -R14 ;  /* 0x000000ffff0e7224 */ /* 0x000fe200078e0a0e */
[----:B------:R-:W-:Y:S01]  /*78c0*/  SHF.R.U64 R5, R4, UR4, R5 ;  /* 0x0000000404057c19 */ /* 0x000fe20008001205 */
[----:B------:R-:W-:Y:S01]  /*78d0*/  ULDC UR4, c[0x0][0x638] ;  /* 0x00018e0000047ab9 */ /* 0x000fe20000000800 */
[----:B------:R-:W-:Y:S01]  /*78e0*/  LOP3.LUT R12, R12, UR45, RZ, 0xc0, !PT ;  /* 0x0000002d0c0c7c12 */ /* 0x000fe2000f8ec0ff */
[----:B------:R-:W-:Y:S01]  /*78f0*/  ULDC UR5, c[0x0][0x610] ;  /* 0x0001840000057ab9 */ /* 0x000fe20000000800 */
[----:B------:R-:W-:-:S03]  /*7900*/  LOP3.LUT R22, R10, UR40, RZ, 0xc0, !PT ;  /* 0x000000280a167c12 */ /* 0x000fc6000f8ec0ff */
[----:B------:R-:W-:-:S03]  /*7910*/  IMAD R12, R5, UR41, R12 ;  /* 0x00000029050c7c24 */ /* 0x000fc6000f8e020c */
[----:B------:R-:W-:Y:S02]  /*7920*/  @P0 IMAD R3, R13, R14, R0 ;  /* 0x0000000e0d030224 */ /* 0x000fe400078e0200 */
[----:B------:R-:W-:Y:S02]  /*7930*/  IMAD.MOV R0, RZ, RZ, -R5 ;  /* 0x000000ffff007224 */ /* 0x000fe400078e0a05 */
[----:B------:R-:W-:Y:S02]  /*7940*/  IMAD R3, R12, UR5, R3 ;  /* 0x000000050c037c24 */ /* 0x000fe4000f8e0203 */
[----:B------:R-:W-:Y:S01]  /*7950*/  IMAD R11, R0, UR4, R11 ;  /* 0x00000004000b7c24 */ /* 0x000fe2000f8e020b */
[----:B------:R-:W-:Y:S01]  /*7960*/  ULDC UR4, c[0x0][0x600] ;  /* 0x0001800000047ab9 */ /* 0x000fe20000000800 */
[----:B------:R-:W-:Y:S02]  /*7970*/  IMAD.MOV.U32 R0, RZ, RZ, 0x1 ;  /* 0x00000001ff007424 */ /* 0x000fe400078e00ff */
[----:B------:R-:W-:-:S05]  /*7980*/  IMAD R22, R11, UR4, R22 ;  /* 0x000000040b167c24 */ /* 0x000fca000f8e0216 */
[----:B------:R-:W-:Y:S02]  /*7990*/  SEL R19, R22, R3, !P0 ;  /* 0x0000000316137207 */ /* 0x000fe40004000000 */
[----:B------:R-:W-:-:S07]  /*79a0*/  SEL R22, R3, R22, !P0 ;  /* 0x0000001603167207 */ /* 0x000fce0004000000 */
.L_x_126:
[----:B------:R-:W-:Y:S05]  /*79b0*/  BSYNC B0 ;  /* 0x0000000000007941 */ /* 0x000fea0003800000 */
.L_x_125:
[----:B------:R-:W-:-:S13]  /*79c0*/  LOP3.LUT P0, RZ, R0, 0xff, RZ, 0xc0, !PT ;  /* 0x000000ff00ff7812 */ /* 0x000fda000780c0ff */
[----:B------:R-:W-:Y:S05]  /*79d0*/  @P0 BRA `(.L_x_129) ;  /* 0xfffffff000a00947 */ /* 0x000fea000383ffff */
[----:B------:R-:W-:Y:S05]  /*79e0*/  BSYNC B7 ;  /* 0x0000000000077941 */ /* 0x000fea0003800000 */
.L_x_115:
[----:B------:R-:W-:-:S03]  /*79f0*/  UMOV UR4, 0xffffffff ;  /* 0xffffffff00047882 */ /* 0x000fc60000000000 */
[----:B------:R-:W-:Y:S05]  /*7a00*/  BRA.DIV UR4, `(.L_x_130) ;  /* 0x0000000a04e07947 */ /* 0x000fea000b800000 */
[----:B------:R-:W-:-:S13]  /*7a10*/  ELECT P6, URZ, PT ;  /* 0x00000000003f782f */ /* 0x000fda00038c0000 */
.L_x_158:
[----:B------:R-:W-:Y:S04]  /*7a20*/  BSSY B0, `(.L_x_131) ;  /* 0x0000086000007945 */ /* 0x000fe80003800000 */
[----:B------:R-:W-:Y:S05]  /*7a30*/  @!P6 BRA `(.L_x_132) ;  /* 0x000000080010e947 */ /* 0x000fea0003800000 */
[----:B------:R-:W-:-:S04]  /*7a40*/  ULOP3.LUT UR4, UR42, 0x2, URZ, 0xfc, !UPT ;  /* 0x000000022a047892 */ /* 0x000fc8000f8efc3f */
[----:B------:R-:W-:-:S06]  /*7a50*/  UISETP.NE.AND UP0, UPT, UR4, 0x3, UPT ;  /* 0x000000030400788c */ /* 0x000fcc000bf05270 */
[----:B------:R-:W-:-:S13]  /*7a60*/  PLOP3.LUT P0, PT, PT, PT, UP0, 0x80, 0x0 ;  /* 0x000000000000781c */ /* 0x000fda0003f0f008 */
[----:B------:R-:W-:Y:S05]  /*7a70*/  @!P0 BRA `(.L_x_133) ;  /* 0x0000000000048947 */ /* 0x000fea0003800000 */
[----:B------:R-:W-:Y:S01]  /*7a80*/  BPT.TRAP 0x1 ;  /* 0x000000040000795c */ /* 0x000fe20000300000 */
.L_x_133:
[----:B------:R-:W0:Y:S01]  /*7a90*/  S2R R3, SR_CgaCtaId ;  /* 0x0000000000037919 */ /* 0x000e220000008800 */
[----:B------:R-:W-:Y:S02]  /*7aa0*/  MOV R0, 0x400 ;  /* 0x0000040000007802 */ /* 0x000fe40000000f00 */
[----:B------:R-:W-:Y:S02]  /*7ab0*/  SHF.L.U32 R2, R24, 0x1f, RZ ;  /* 0x0000001f18027819 */ /* 0x000fe400000006ff */
[----:B0-----:R-:W-:-:S05]  /*7ac0*/  LEA R0, R3, R0, 0x18 ;  /* 0x0000000003007211 */ /* 0x001fca00078ec0ff */
[----:B------:R-:W-:-:S04]  /*7ad0*/  VIADD R0, R0, 0x70 ;  /* 0x0000007000007836 */ /* 0x000fc80000000000 */
[C---:B------:R-:W-:Y:S02]  /*7ae0*/  IMAD R5, R25.reuse, 0x8, R0 ;  /* 0x0000000819057824 */ /* 0x040fe400078e0200 */
[----:B------:R-:W-:Y:S02]  /*7af0*/  VIADD R25, R25, 0x1 ;  /* 0x0000000119197836 */ /* 0x000fe40000000000 */
[----:B------:R-:W0:Y:S03]  /*7b00*/  SYNCS.PHASECHK.TRANS64.TRYWAIT P0, [R5+URZ], R2 ;  /* 0x00000002050075a7 */ /* 0x000e26000800017f */
[----:B------:R-:W-:-:S04]  /*7b10*/  ISETP.NE.AND P1, PT, R25, 0xe, PT ;  /* 0x0000000e1900780c */ /* 0x000fc80003f25270 */
[----:B------:R-:W-:Y:S02]  /*7b20*/  SEL R3, RZ, 0x1, P1 ;  /* 0x00000001ff037807 */ /* 0x000fe40000800000 */
[----:B------:R-:W-:Y:S02]  /*7b30*/  SEL R25, R25, RZ, P1 ;  /* 0x000000ff19197207 */ /* 0x000fe40000800000 */
[----:B------:R-:W-:-:S03]  /*7b40*/  LOP3.LUT R24, R24, R3, RZ, 0x3c, !PT ;  /* 0x0000000318187212 */ /* 0x000fc600078e3cff */
[----:B------:R-:W-:Y:S01]  /*7b50*/  IMAD R7, R25, 0x8, R0 ;  /* 0x0000000819077824 */ /* 0x000fe200078e0200 */
[----:B------:R-:W-:Y:S01]  /*7b60*/  SHF.L.U32 R4, R24, 0x1f, RZ ;  /* 0x0000001f18047819 */ /* 0x000fe200000006ff */
[----:B0-----:R-:W-:Y:S06]  /*7b70*/  @!P0 BRA `(.L_x_134) ;  /* 0x0000000800a48947 */ /* 0x001fec0003800000 */
.L_x_159:
[----:B------:R-:W1:Y:S01]  /*7b80*/  SYNCS.PHASECHK.TRANS64.TRYWAIT P0, [R7+URZ], R4 ;  /* 0x00000004070075a7 */ /* 0x000e62000800017f */
[----:B0-----:R-:W-:-:S05]  /*7b90*/  VIADD R2, R25, 0x1 ;  /* 0x0000000119027836 */ /* 0x001fca0000000000 */
[----:B------:R-:W-:-:S04]  /*7ba0*/  ISETP.NE.AND P1, PT, R2, 0xe, PT ;  /* 0x0000000e0200780c */ /* 0x000fc80003f25270 */
[----:B------:R-:W-:Y:S02]  /*7bb0*/  SEL R3, RZ, 0x1, P1 ;  /* 0x00000001ff037807 */ /* 0x000fe40000800000 */
[----:B------:R-:W-:Y:S02]  /*7bc0*/  SEL R9, R2, RZ, P1 ;  /* 0x000000ff02097207 */ /* 0x000fe40000800000 */
[----:B------:R-:W-:-:S03]  /*7bd0*/  LOP3.LUT R24, R24, R3, RZ, 0x3c, !PT ;  /* 0x0000000318187212 */ /* 0x000fc600078e3cff */
[----:B------:R-:W-:Y:S01]  /*7be0*/  IMAD R6, R9, 0x8, R0 ;  /* 0x0000000809067824 */ /* 0x000fe200078e0200 */
[----:B------:R-:W-:Y:S01]  /*7bf0*/  SHF.L.U32 R5, R24, 0x1f, RZ ;  /* 0x0000001f18057819 */ /* 0x000fe200000006ff */
[----:B-1----:R-:W-:Y:S06]  /*7c00*/  @!P0 BRA `(.L_x_135) ;  /* 0x0000000800948947 */ /* 0x002fec0003800000 */
.L_x_160:
[----:B------:R-:W1:Y:S01]  /*7c10*/  SYNCS.PHASECHK.TRANS64.TRYWAIT P0, [R6+URZ], R5 ;  /* 0x00000005060075a7 */ /* 0x000e62000800017f */
[----:B------:R-:W-:-:S05]  /*7c20*/  VIADD R2, R9, 0x1 ;  /* 0x0000000109027836 */ /* 0x000fca0000000000 */
[----:B------:R-:W-:-:S04]  /*7c30*/  ISETP.NE.AND P1, PT, R2, 0xe, PT ;  /* 0x0000000e0200780c */ /* 0x000fc80003f25270 */
[----:B------:R-:W-:Y:S02]  /*7c40*/  SEL R3, RZ, 0x1, P1 ;  /* 0x00000001ff037807 */ /* 0x000fe40000800000 */
[----:B0-----:R-:W-:Y:S02]  /*7c50*/  SEL R7, R2, RZ, P1 ;  /* 0x000000ff02077207 */ /* 0x001fe40000800000 */
[----:B------:R-:W-:-:S03]  /*7c60*/  LOP3.LUT R24, R24, R3, RZ, 0x3c, !PT ;  /* 0x0000000318187212 */ /* 0x000fc600078e3cff */
[----:B------:R-:W-:Y:S01]  /*7c70*/  IMAD R9, R7, 0x8, R0 ;  /* 0x0000000807097824 */ /* 0x000fe200078e0200 */
[----:B------:R-:W-:Y:S01]  /*7c80*/  SHF.L.U32 R4, R24, 0x1f, RZ ;  /* 0x0000001f18047819 */ /* 0x000fe200000006ff */
[----:B-1----:R-:W-:Y:S06]  /*7c90*/  @!P0 BRA `(.L_x_136) ;  /* 0x0000000800848947 */ /* 0x002fec0003800000 */
.L_x_161:
[----:B------:R-:W1:Y:S01]  /*7ca0*/  SYNCS.PHASECHK.TRANS64.TRYWAIT P0, [R9+URZ], R4 ;  /* 0x00000004090075a7 */ /* 0x000e62000800017f */
[----:B------:R-:W-:-:S05]  /*7cb0*/  VIADD R2, R7, 0x1 ;  /* 0x0000000107027836 */ /* 0x000fca0000000000 */
[----:B------:R-:W-:-:S04]  /*7cc0*/  ISETP.NE.AND P1, PT, R2, 0xe, PT ;  /* 0x0000000e0200780c */ /* 0x000fc80003f25270 */
[----:B------:R-:W-:Y:S02]  /*7cd0*/  SEL R3, RZ, 0x1, P1 ;  /* 0x00000001ff037807 */ /* 0x000fe40000800000 */
[----:B------:R-:W-:Y:S02]  /*7ce0*/  SEL R7, R2, RZ, P1 ;  /* 0x000000ff02077207 */ /* 0x000fe40000800000 */
[----:B------:R-:W-:-:S03]  /*7cf0*/  LOP3.LUT R24, R24, R3, RZ, 0x3c, !PT ;  /* 0x0000000318187212 */ /* 0x000fc600078e3cff */
[----:B0-----:R-:W-:Y:S01]  /*7d00*/  IMAD R6, R7, 0x8, R0 ;  /* 0x0000000807067824 */ /* 0x001fe200078e0200 */
[----:B------:R-:W-:Y:S01]  /*7d10*/  SHF.L.U32 R5, R24, 0x1f, RZ ;  /* 0x0000001f18057819 */ /* 0x000fe200000006ff */
[----:B-1----:R-:W-:Y:S06]  /*7d20*/  @!P0 BRA `(.L_x_137) ;  /* 0x0000000800748947 */ /* 0x002fec0003800000 */
.L_x_162:
        /* <DEDUP_REMOVED lines=9> */
.L_x_163:
        /* <DEDUP_REMOVED lines=9> */
.L_x_164:
        /* <DEDUP_REMOVED lines=9> */
.L_x_165:
        /* <DEDUP_REMOVED lines=9> */
.L_x_166:
        /* <DEDUP_REMOVED lines=9> */
.L_x_167:
        /* <DEDUP_REMOVED lines=9> */
.L_x_168:
        /* <DEDUP_REMOVED lines=9> */
.L_x_169:
        /* <DEDUP_REMOVED lines=9> */
.L_x_170:
[----:B------:R-:W1:Y:S01]  /*81b0*/  SYNCS.PHASECHK.TRANS64.TRYWAIT P0, [R6+URZ], R5 ;  /* 0x00000005060075a7 */ /* 0x000e62000800017f */
[----:B------:R-:W-:-:S05]  /*81c0*/  VIADD R2, R7, 0x1 ;  /* 0x0000000107027836 */ /* 0x000fca0000000000 */
[----:B------:R-:W-:-:S04]  /*81d0*/  ISETP.NE.AND P1, PT, R2, 0xe, PT ;  /* 0x0000000e0200780c */ /* 0x000fc80003f25270 */
[----:B0-----:R-:W-:Y:S02]  /*81e0*/  SEL R4, RZ, 0x1, P1 ;  /* 0x00000001ff047807 */ /* 0x001fe40000800000 */
[----:B------:R-:W-:Y:S02]  /*81f0*/  SEL R3, R2, RZ, P1 ;  /* 0x000000ff02037207 */ /* 0x000fe40000800000 */
[----:B------:R-:W-:Y:S01]  /*8200*/  LOP3.LUT R4, R11, R4, RZ, 0x3c, !PT ;  /* 0x000000040b047212 */ /* 0x000fe200078e3cff */
[----:B-1----:R-:W-:Y:S06]  /*8210*/  @!P0 BRA `(.L_x_146) ;  /* 0x0000000400ec8947 */ /* 0x002fec0003800000 */
.L_x_171:
[----:B------:R-:W-:Y:S01]  /*8220*/  IMAD R3, R3, 0x8, R0 ;  /* 0x0000000803037824 */ /* 0x000fe200078e0200 */
[----:B------:R-:W-:-:S07]  /*8230*/  SHF.L.U32 R0, R4, 0x1f, RZ ;  /* 0x0000001f04007819 */ /* 0x000fce00000006ff */
.L_x_147:
[----:B-1----:R1:W2:Y:S02]  /*8240*/  SYNCS.PHASECHK.TRANS64.TRYWAIT P0, [R3+URZ], R0 ;  /* 0x00000000030075a7 */ /* 0x0022a4000800017f */
[----:B--2---:R-:W-:Y:S05]  /*8250*/  @!P0 NANOSLEEP.SYNCS 0x989680 ;  /* 0x009896800000895d */ /* 0x004fea0003900000 */
[----:B------:R-:W2:Y:S02]  /*8260*/  @!P0 SYNCS.PHASECHK.TRANS64 P0, [R3+URZ], R0 ;  /* 0x00000000030085a7 */ /* 0x000ea4000800007f */
[----:B--2---:R-:W-:Y:S05]  /*8270*/  @!P0 BRA `(.L_x_147) ;  /* 0xfffffffc00f08947 */ /* 0x004fea000383ffff */
.L_x_132:
[----:B------:R-:W-:Y:S05]  /*8280*/  BSYNC B0 ;  /* 0x0000000000007941 */ /* 0x000fea0003800000 */
.L_x_131:
[----:B------:R-:W-:Y:S05]  /*8290*/  EXIT ;  /* 0x000000000000794d */ /* 0x000fea0003800000 */
.L_x_16:
[----:B0-----:R-:W-:-:S04]  /*82a0*/  IMAD.U32 R0, RZ, RZ, UR50 ;  /* 0x00000032ff007e24 */ /* 0x001fc8000f8e00ff */
[----:B------:R0:W1:Y:S03]  /*82b0*/  SYNCS.PHASECHK.TRANS64.TRYWAIT P0, [R0+URZ], R3 ;  /* 0x00000003000075a7 */ /* 0x000066000800017f */
[----:B-1----:R-:W-:Y:S05]  /*82c0*/  @!P0 NANOSLEEP.SYNCS 0x989680 ;  /* 0x009896800000895d */ /* 0x002fea0003900000 */
[----:B------:R-:W1:Y:S02]  /*82d0*/  @!P0 SYNCS.PHASECHK.TRANS64 P0, [R0+URZ], R3 ;  /* 0x00000003000085a7 */ /* 0x000e64000800007f */
[----:B-1----:R-:W-:Y:S05]  /*82e0*/  @!P0 BRA `(.L_x_16) ;  /* 0xfffffffc00ec8947 */ /* 0x002fea000383ffff */
[----:B------:R-:W-:Y:S05]  /*82f0*/  BRA `(.L_x_148) ;  /* 0xffffff9000e87947 */ /* 0x000fea000383ffff */
.L_x_20:
[----:B------:R-:W-:Y:S01]  /*8300*/  CS2R R12, SRZ ;  /* 0x00000000000c7805 */ /* 0x000fe2000001ff00 */
[----:B------:R-:W-:Y:S02]  /*8310*/  IMAD.MOV.U32 R11, RZ, RZ, 0x1f ;  /* 0x0000001fff0b7424 */ /* 0x000fe400078e00ff */
[----:B------:R-:W-:-:S07]  /*8320*/  IMAD.MOV.U32 R15, RZ, RZ, -0x1 ;  /* 0xffffffffff0f7424 */ /* 0x000fce00078e00ff */
[----:B-----5:R-:W-:Y:S05]  /*8330*/  WARPSYNC.COLLECTIVE R15, `(.L_x_149) ;  /* 0x000000000f087348 */ /* 0x020fea0003c00000 */
[----:B------:R0:W1:Y:S02]  /*8340*/  SHFL.IDX P6, R14, R13, R12, R11 ;  /* 0x0000000c0d0e7389 */ /* 0x00006400000c000b */
[----:B01---5:R-:W-:Y:S01]  /*8350*/  ENDCOLLECTIVE ;  /* 0x000000000000791b */ /* 0x023fe20003800000 */
.L_x_149:
[----:B------:R-:W-:Y:S05]  /*8360*/  BRA `(.L_x_150) ;  /* 0xffffff9400bc7947 */ /* 0x000fea000383ffff */
.L_x_24:
[----:B-1----:R1:W2:Y:S02]  /*8370*/  SYNCS.PHASECHK.TRANS64.TRYWAIT P1, [R3+URZ], R0 ;  /* 0x00000000030075a7 */ /* 0x0022a4000802017f */
[----:B--2---:R-:W-:Y:S05]  /*8380*/  @!P1 NANOSLEEP.SYNCS 0x989680 ;  /* 0x009896800000995d */ /* 0x004fea0003900000 */
[----:B------:R-:W2:Y:S02]  /*8390*/  @!P1 SYNCS.PHASECHK.TRANS64 P1, [R3+URZ], R0 ;  /* 0x00000000030095a7 */ /* 0x000ea4000802007f */
[----:B--2---:R-:W-:Y:S05]  /*83a0*/  @!P1 BRA `(.L_x_24) ;  /* 0xfffffffc00f09947 */ /* 0x004fea000383ffff */
[----:B------:R-:W-:Y:S05]  /*83b0*/  BRA `(.L_x_23) ;  /* 0xffffff9400d87947 */ /* 0x000fea000383ffff */
.L_x_29:
[----:B0-----:R0:W1:Y:S02]  /*83c0*/  SYNCS.PHASECHK.TRANS64.TRYWAIT P1, [R3+URZ], R82 ;  /* 0x00000052030075a7 */ /* 0x001064000802017f */
[----:B-1----:R-:W-:Y:S05]  /*83d0*/  @!P1 NANOSLEEP.SYNCS 0x989680 ;  /* 0x009896800000995d */ /* 0x002fea0003900000 */
[----:B------:R-:W1:Y:S02]  /*83e0*/  @!P1 SYNCS.PHASECHK.TRANS64 P1, [R3+URZ], R82 ;  /* 0x00000052030095a7 */ /* 0x000e64000802007f */
[----:B-1----:R-:W-:Y:S05]  /*83f0*/  @!P1 BRA `(.L_x_29) ;  /* 0xfffffffc00f09947 */ /* 0x002fea000383ffff */
[----:B------:R-:W-:Y:S05]  /*8400*/  BRA `(.L_x_28) ;  /* 0xffffffa0005c7947 */ /* 0x000fea000383ffff */
.L_x_37:
[----:B0-----:R0:W1:Y:S02]  /*8410*/  SYNCS.PHASECHK.TRANS64.TRYWAIT P1, [R15+URZ], R78 ;  /* 0x0000004e0f0075a7 */ /* 0x001064000802017f */
[----:B-1----:R-:W-:Y:S05]  /*8420*/  @!P1 NANOSLEEP.SYNCS 0x989680 ;  /* 0x009896800000995d */ /* 0x002fea0003900000 */
[----:B------:R-:W1:Y:S02]  /*8430*/  @!P1 SYNCS.PHASECHK.TRANS64 P1, [R15+URZ], R78 ;  /* 0x0000004e0f0095a7 */ /* 0x000e64000802007f */
[----:B-1----:R-:W-:Y:S05]  /*8440*/  @!P1 BRA `(.L_x_37) ;  /* 0xfffffffc00f09947 */ /* 0x002fea000383ffff */
[----:B------:R-:W-:Y:S05]  /*8450*/  BRA `(.L_x_36) ;  /* 0xffffffa800f47947 */ /* 0x000fea000383ffff */
.L_x_43:
[----:B-1----:R-:W-:-:S04]  /*8460*/  IMAD.U32 R0, RZ, RZ, UR50 ;  /* 0x00000032ff007e24 */ /* 0x002fc8000f8e00ff */
[----:B------:R1:W2:Y:S03]  /*8470*/  SYNCS.PHASECHK.TRANS64.TRYWAIT P0, [R0+URZ+0x10], R3 ;  /* 0x00001003000075a7 */ /* 0x0002a6000800017f */
[----:B--2---:R-:W-:Y:S05]  /*8480*/  @!P0 NANOSLEEP.SYNCS 0x989680 ;  /* 0x009896800000895d */ /* 0x004fea0003900000 */
[----:B------:R-:W2:Y:S02]  /*8490*/  @!P0 SYNCS.PHASECHK.TRANS64 P0, [R0+URZ+0x10], R3 ;  /* 0x00001003000085a7 */ /* 0x000ea4000800007f */
[----:B--2---:R-:W-:Y:S05]  /*84a0*/  @!P0 BRA `(.L_x_43) ;  /* 0xfffffffc00ec8947 */ /* 0x004fea000383ffff */
[----:B------:R-:W-:Y:S05]  /*84b0*/  BRA `(.L_x_151) ;  /* 0xffffffb400f07947 */ /* 0x000fea000383ffff */
.L_x_116:
[----:B------:R-:W-:Y:S01]  /*84c0*/  BSSY B0, `(.L_x_152) ;  /* 0x0000006000007945 */ /* 0x000fe20003800000 */
[----:B------:R-:W-:-:S07]  /*84d0*/  IMAD.MOV.U32 R15, RZ, RZ, -0x1 ;  /* 0xffffffffff0f7424 */ /* 0x000fce00078e00ff */
[----:B-----5:R-:W-:Y:S05]  /*84e0*/  WARPSYNC.COLLECTIVE R15, `(.L_x_153) ;  /* 0x000000000f0c7348 */ /* 0x020fea0003c00000 */
[----:B------:R-:W-:Y:S02]  /*84f0*/  ELECT P6, UR62, PT ;  /* 0x00000000003e782f */ /* 0x000fe400038c0000 */
[----:B------:R-:W-:Y:S01]  /*8500*/  MOV R14, UR62 ;  /* 0x0000003e000e7c02 */ /* 0x000fe20008000f00 */
[----:B-----5:R-:W-:Y:S10]  /*8510*/  ENDCOLLECTIVE ;  /* 0x000000000000791b */ /* 0x020ff40003800000 */
.L_x_153:
[----:B------:R-:W-:Y:S05]  /*8520*/  BSYNC B0 ;  /* 0x0000000000007941 */ /* 0x000fea0003800000 */
.L_x_152:
[----:B------:R-:W-:Y:S05]  /*8530*/  BRA `(.L_x_154) ;  /* 0xffffffe400d47947 */ /* 0x000fea000383ffff */
.L_x_121:
[----:B0-----:R0:W2:Y:S02]  /*8540*/  SYNCS.PHASECHK.TRANS64.TRYWAIT P0, [R6+URZ+0x70], R3 ;  /* 0x00007003060075a7 */ /* 0x0010a4000800017f */
[----:B--2---:R-:W-:Y:S05]  /*8550*/  @!P0 NANOSLEEP.SYNCS 0x989680 ;  /* 0x009896800000895d */ /* 0x004fea0003900000 */
[----:B------:R-:W2:Y:S02]  /*8560*/  @!P0 SYNCS.PHASECHK.TRANS64 P0, [R6+URZ+0x70], R3 ;  /* 0x00007003060085a7 */ /* 0x000ea4000800007f */
[----:B--2---:R-:W-:Y:S05]  /*8570*/  @!P0 BRA `(.L_x_121) ;  /* 0xfffffffc00f08947 */ /* 0x004fea000383ffff */
[----:B------:R-:W-:Y:S05]  /*8580*/  BRA `(.L_x_155) ;  /* 0xffffffe800a87947 */ /* 0x000fea000383ffff */
.L_x_130:
[----:B------:R-:W-:Y:S01]  /*8590*/  BSSY B0, `(.L_x_156) ;  /* 0x0000006000007945 */ /* 0x000fe20003800000 */
[----:B------:R-:W-:-:S07]  /*85a0*/  IMAD.MOV.U32 R15, RZ, RZ, -0x1 ;  /* 0xffffffffff0f7424 */ /* 0x000fce00078e00ff */
[----:B-----5:R-:W-:Y:S05]  /*85b0*/  WARPSYNC.COLLECTIVE R15, `(.L_x_157) ;  /* 0x000000000f0c7348 */ /* 0x020fea0003c00000 */
[----:B------:R-:W-:Y:S02]  /*85c0*/  ELECT P6, UR62, PT ;  /* 0x00000000003e782f */ /* 0x000fe400038c0000 */
[----:B------:R-:W-:Y:S01]  /*85d0*/  MOV R14, UR62 ;  /* 0x0000003e000e7c02 */ /* 0x000fe20008000f00 */
[----:B-----5:R-:W-:Y:S10]  /*85e0*/  ENDCOLLECTIVE ;  /* 0x000000000000791b */ /* 0x020ff40003800000 */
.L_x_157:
[----:B------:R-:W-:Y:S05]  /*85f0*/  BSYNC B0 ;  /* 0x0000000000007941 */ /* 0x000fea0003800000 */
.L_x_156:
[----:B------:R-:W-:Y:S05]  /*8600*/  BRA `(.L_x_158) ;  /* 0xfffffff400047947 */ /* 0x000fea000383ffff */
.L_x_134:
[----:B0-----:R0:W1:Y:S02]  /*8610*/  SYNCS.PHASECHK.TRANS64.TRYWAIT P0, [R5+URZ], R2 ;  /* 0x00000002050075a7 */ /* 0x001064000800017f */
[----:B-1----:R-:W-:Y:S05]  /*8620*/  @!P0 NANOSLEEP.SYNCS 0x989680 ;  /* 0x009896800000895d */ /* 0x002fea0003900000 */
[----:B------:R-:W1:Y:S02]  /*8630*/  @!P0 SYNCS.PHASECHK.TRANS64 P0, [R5+URZ], R2 ;  /* 0x00000002050085a7 */ /* 0x000e64000800007f */
[----:B-1----:R-:W-:Y:S05]  /*8640*/  @!P0 BRA `(.L_x_134) ;  /* 0xfffffffc00f08947 */ /* 0x002fea000383ffff */
[----:B------:R-:W-:Y:S05]  /*8650*/  BRA `(.L_x_159) ;  /* 0xfffffff400487947 */ /* 0x000fea000383ffff */
.L_x_135:
[----:B0-----:R0:W1:Y:S02]  /*8660*/  SYNCS.PHASECHK.TRANS64.TRYWAIT P0, [R7+URZ], R4 ;  /* 0x00000004070075a7 */ /* 0x001064000800017f */
[----:B-1----:R-:W-:Y:S05]  /*8670*/  @!P0 NANOSLEEP.SYNCS 0x989680 ;  /* 0x009896800000895d */ /* 0x002fea0003900000 */
[----:B------:R-:W1:Y:S02]  /*8680*/  @!P0 SYNCS.PHASECHK.TRANS64 P0, [R7+URZ], R4 ;  /* 0x00000004070085a7 */ /* 0x000e64000800007f */
[----:B-1----:R-:W-:Y:S05]  /*8690*/  @!P0 BRA `(.L_x_135) ;  /* 0xfffffffc00f08947 */ /* 0x002fea000383ffff */
[----:B------:R-:W-:Y:S05]  /*86a0*/  BRA `(.L_x_160) ;  /* 0xfffffff400587947 */ /* 0x000fea000383ffff */
.L_x_136:
[----:B0-----:R0:W1:Y:S02]  /*86b0*/  SYNCS.PHASECHK.TRANS64.TRYWAIT P0, [R6+URZ], R5 ;  /* 0x00000005060075a7 */ /* 0x001064000800017f */
[----:B-1----:R-:W-:Y:S05]  /*86c0*/  @!P0 NANOSLEEP.SYNCS 0x989680 ;  /* 0x009896800000895d */ /* 0x002fea0003900000 */
[----:B------:R-:W1:Y:S02]  /*86d0*/  @!P0 SYNCS.PHASECHK.TRANS64 P0, [R6+URZ], R5 ;  /* 0x00000005060085a7 */ /* 0x000e64000800007f */
[----:B-1----:R-:W-:Y:S05]  /*86e0*/  @!P0 BRA `(.L_x_136) ;  /* 0xfffffffc00f08947 */ /* 0x002fea000383ffff */
[----:B------:R-:W-:Y:S05]  /*86f0*/  BRA `(.L_x_161) ;  /* 0xfffffff400687947 */ /* 0x000fea000383ffff */
.L_x_137:
[----:B0-----:R0:W1:Y:S02]  /*8700*/  SYNCS.PHASECHK.TRANS64.TRYWAIT P0, [R9+URZ], R4 ;  /* 0x00000004090075a7 */ /* 0x001064000800017f */
[----:B-1----:R-:W-:Y:S05]  /*8710*/  @!P0 NANOSLEEP.SYNCS 0x989680 ;  /* 0x009896800000895d */ /* 0x002fea0003900000 */
[----:B------:R-:W1:Y:S02]  /*8720*/  @!P0 SYNCS.PHASECHK.TRANS64 P0, [R9+URZ], R4 ;  /* 0x00000004090085a7 */ /* 0x000e64000800007f */
[----:B-1----:R-:W-:Y:S05]  /*8730*/  @!P0 BRA `(.L_x_137) ;  /* 0xfffffffc00f08947 */ /* 0x002fea000383ffff */
[----:B------:R-:W-:Y:S05]  /*8740*/  BRA `(.L_x_162) ;  /* 0xfffffff400787947 */ /* 0x000fea000383ffff */
.L_x_138:
[----:B0-----:R0:W1:Y:S02]  /*8750*/  SYNCS.PHASECHK.TRANS64.TRYWAIT P0, [R6+URZ], R5 ;  /* 0x00000005060075a7 */ /* 0x001064000800017f */
[----:B-1----:R-:W-:Y:S05]  /*8760*/  @!P0 NANOSLEEP.SYNCS 0x989680 ;  /* 0x009896800000895d */ /* 0x002fea0003900000 */
[----:B------:R-:W1:Y:S02]  /*8770*/  @!P0 SYNCS.PHASECHK.TRANS64 P0, [R6+URZ], R5 ;  /* 0x00000005060085a7 */ /* 0x000e64000800007f */
[----:B-1----:R-:W-:Y:S05]  /*8780*/  @!P0 BRA `(.L_x_138) ;  /* 0xfffffffc00f08947 */ /* 0x002fea000383ffff */
[----:B------:R-:W-:Y:S05]  /*8790*/  BRA `(.L_x_163) ;  /* 0xfffffff400887947 */ /* 0x000fea000383ffff */
.L_x_139:
[----:B0-----:R0:W1:Y:S02]  /*87a0*/  SYNCS.PHASECHK.TRANS64.TRYWAIT P0, [R9+URZ], R4 ;  /* 0x00000004090075a7 */ /* 0x001064000800017f */
[----:B-1----:R-:W-:Y:S05]  /*87b0*/  @!P0 NANOSLEEP.SYNCS 0x989680 ;  /* 0x009896800000895d */ /* 0x002fea0003900000 */
[----:B------:R-:W1:Y:S02]  /*87c0*/  @!P0 SYNCS.PHASECHK.TRANS64 P0, [R9+URZ], R4 ;  /* 0x00000004090085a7 */ /* 0x000e64000800007f */
[----:B-1----:R-:W-:Y:S05]  /*87d0*/  @!P0 BRA `(.L_x_139) ;  /* 0xfffffffc00f08947 */ /* 0x002fea000383ffff */
[----:B------:R-:W-:Y:S05]  /*87e0*/  BRA `(.L_x_164) ;  /* 0xfffffff400987947 */ /* 0x000fea000383ffff */
.L_x_140:
[----:B0-----:R0:W1:Y:S02]  /*87f0*/  SYNCS.PHASECHK.TRANS64.TRYWAIT P0, [R6+URZ], R5 ;  /* 0x00000005060075a7 */ /* 0x001064000800017f */
[----:B-1----:R-:W-:Y:S05]  /*8800*/  @!P0 NANOSLEEP.SYNCS 0x989680 ;  /* 0x009896800000895d */ /* 0x002fea0003900000 */
[----:B------:R-:W1:Y:S02]  /*8810*/  @!P0 SYNCS.PHASECHK.TRANS64 P0, [R6+URZ], R5 ;  /* 0x00000005060085a7 */ /* 0x000e64000800007f */
[----:B-1----:R-:W-:Y:S05]  /*8820*/  @!P0 BRA `(.L_x_140) ;  /* 0xfffffffc00f08947 */ /* 0x002fea000383ffff */
[----:B------:R-:W-:Y:S05]  /*8830*/  BRA `(.L_x_165) ;  /* 0xfffffff400a87947 */ /* 0x000fea000383ffff */
.L_x_141:
[----:B0-----:R0:W1:Y:S02]  /*8840*/  SYNCS.PHASECHK.TRANS64.TRYWAIT P0, [R9+URZ], R4 ;  /* 0x00000004090075a7 */ /* 0x001064000800017f */
[----:B-1----:R-:W-:Y:S05]  /*8850*/  @!P0 NANOSLEEP.SYNCS 0x989680 ;  /* 0x009896800000895d */ /* 0x002fea0003900000 */
[----:B------:R-:W1:Y:S02]  /*8860*/  @!P0 SYNCS.PHASECHK.TRANS64 P0, [R9+URZ], R4 ;  /* 0x00000004090085a7 */ /* 0x000e64000800007f */
[----:B-1----:R-:W-:Y:S05]  /*8870*/  @!P0 BRA `(.L_x_141) ;  /* 0xfffffffc00f08947 */ /* 0x002fea000383ffff */
[----:B------:R-:W-:Y:S05]  /*8880*/  BRA `(.L_x_166) ;  /* 0xfffffff400b87947 */ /* 0x000fea000383ffff */
.L_x_142:
[----:B0-----:R0:W1:Y:S02]  /*8890*/  SYNCS.PHASECHK.TRANS64.TRYWAIT P0, [R6+URZ], R5 ;  /* 0x00000005060075a7 */ /* 0x001064000800017f */
[----:B-1----:R-:W-:Y:S05]  /*88a0*/  @!P0 NANOSLEEP.SYNCS 0x989680 ;  /* 0x009896800000895d */ /* 0x002fea0003900000 */
[----:B------:R-:W1:Y:S02]  /*88b0*/  @!P0 SYNCS.PHASECHK.TRANS64 P0, [R6+URZ], R5 ;  /* 0x00000005060085a7 */ /* 0x000e64000800007f */
[----:B-1----:R-:W-:Y:S05]  /*88c0*/  @!P0 BRA `(.L_x_142) ;  /* 0xfffffffc00f08947 */ /* 0x002fea000383ffff */
[----:B------:R-:W-:Y:S05]  /*88d0*/  BRA `(.L_x_167) ;  /* 0xfffffff400c87947 */ /* 0x000fea000383ffff */
.L_x_143:
[----:B0-----:R0:W1:Y:S02]  /*88e0*/  SYNCS.PHASECHK.TRANS64.TRYWAIT P0, [R9+URZ], R4 ;  /* 0x00000004090075a7 */ /* 0x001064000800017f */
[----:B-1----:R-:W-:Y:S05]  /*88f0*/  @!P0 NANOSLEEP.SYNCS 0x989680 ;  /* 0x009896800000895d */ /* 0x002fea0003900000 */
[----:B------:R-:W1:Y:S02]  /*8900*/  @!P0 SYNCS.PHASECHK.TRANS64 P0, [R9+URZ], R4 ;  /* 0x00000004090085a7 */ /* 0x000e64000800007f */
[----:B-1----:R-:W-:Y:S05]  /*8910*/  @!P0 BRA `(.L_x_143) ;  /* 0xfffffffc00f08947 */ /* 0x002fea000383ffff */
[----:B------:R-:W-:Y:S05]  /*8920*/  BRA `(.L_x_168) ;  /* 0xfffffff400d87947 */ /* 0x000fea000383ffff */
.L_x_144:
[----:B0-----:R0:W1:Y:S02]  /*8930*/  SYNCS.PHASECHK.TRANS64.TRYWAIT P0, [R6+URZ], R5 ;  /* 0x00000005060075a7 */ /* 0x001064000800017f */
[----:B-1----:R-:W-:Y:S05]  /*8940*/  @!P0 NANOSLEEP.SYNCS 0x989680 ;  /* 0x009896800000895d */ /* 0x002fea0003900000 */
[----:B------:R-:W1:Y:S02]  /*8950*/  @!P0 SYNCS.PHASECHK.TRANS64 P0, [R6+URZ], R5 ;  /* 0x00000005060085a7 */ /* 0x000e64000800007f */
[----:B-1----:R-:W-:Y:S05]  /*8960*/  @!P0 BRA `(.L_x_144) ;  /* 0xfffffffc00f08947 */ /* 0x002fea000383ffff */
[----:B------:R-:W-:Y:S05]  /*8970*/  BRA `(.L_x_169) ;  /* 0xfffffff400e87947 */ /* 0x000fea000383ffff */
.L_x_145:
[----:B0-----:R0:W1:Y:S02]  /*8980*/  SYNCS.PHASECHK.TRANS64.TRYWAIT P0, [R9+URZ], R4 ;  /* 0x00000004090075a7 */ /* 0x001064000800017f */
[----:B-1----:R-:W-:Y:S05]  /*8990*/  @!P0 NANOSLEEP.SYNCS 0x989680 ;  /* 0x009896800000895d */ /* 0x002fea0003900000 */
[----:B------:R-:W1:Y:S02]  /*89a0*/  @!P0 SYNCS.PHASECHK.TRANS64 P0, [R9+URZ], R4 ;  /* 0x00000004090085a7 */ /* 0x000e64000800007f */
[----:B-1----:R-:W-:Y:S05]  /*89b0*/  @!P0 BRA `(.L_x_145) ;  /* 0xfffffffc00f08947 */ /* 0x002fea000383ffff */
[----:B------:R-:W-:Y:S05]  /*89c0*/  BRA `(.L_x_170) ;  /* 0xfffffff400f87947 */ /* 0x000fea000383ffff */
.L_x_146:
[----:B0-----:R0:W1:Y:S02]  /*89d0*/  SYNCS.PHASECHK.TRANS64.TRYWAIT P0, [R6+URZ], R5 ;  /* 0x00000005060075a7 */ /* 0x001064000800017f */
[----:B-1----:R-:W-:Y:S05]  /*89e0*/  @!P0 NANOSLEEP.SYNCS 0x989680 ;  /* 0x009896800000895d */ /* 0x002fea0003900000 */
[----:B------:R-:W1:Y:S02]  /*89f0*/  @!P0 SYNCS.PHASECHK.TRANS64 P0, [R6+URZ], R5 ;  /* 0x00000005060085a7 */ /* 0x000e64000800007f */
[----:B-1----:R-:W-:Y:S05]  /*8a00*/  @!P0 BRA `(.L_x_146) ;  /* 0xfffffffc00f08947 */ /* 0x002fea000383ffff */
[----:B------:R-:W-:Y:S05]  /*8a10*/  BRA `(.L_x_171) ;  /* 0xfffffff800007947 */ /* 0x000fea000383ffff */
.L_x_172:
[----:B------:R-:W-:-:S00]  /*8a20*/  BRA `(.L_x_172) ;  /* 0xfffffffc00fc7947 */ /* 0x000fc0000383ffff */
[----:B------:R-:W-:-:S00]  /*8a30*/  NOP ;  /* 0x0000000000007918 */ /* 0x000fc00000000000 */
        /* <DEDUP_REMOVED lines=12> */
.L_x_173:


//--------------------- .nv.global.init           --------------------------
	.section	.nv.global.init,"aw",@progbits
.nv.global.init:
	.type		$str$24,@object
	.size		$str$24,($str$25 - $str$24)
$str$24:
        /*0000*/ 	.byte	0x28, 0x61, 0x64, 0x64, 0x72, 0x65, 0x73, 0x73, 0x20, 0x26, 0x20, 0x6d, 0x61, 0x73, 0x6b, 0x29
        /*0010*/ 	.byte	0x20, 0x3d, 0x3d, 0x20, 0x30, 0x00
	.type		$str$25,@object
	.size		$str$25,(__unnamed_1 - $str$25)
$str$25:
        /*0016*/ 	.byte	0x2f, 0x74, 0x6d, 0x70, 0x2f, 0x63, 0x75, 0x74, 0x6c, 0x61, 0x73, 0x73, 0x5f, 0x73, 0x77, 0x65
        /*0026*/ 	.byte	0x65, 0x70, 0x5f, 0x73, 0x72, 0x63, 0x2f, 0x69, 0x6e, 0x63, 0x6c, 0x75, 0x64, 0x65, 0x2f, 0x63
        /*0036*/ 	.byte	0x75, 0x74, 0x65, 0x2f, 0x70, 0x6f, 0x69, 0x6e, 0x74, 0x65, 0x72, 0x5f, 0x66, 0x6c, 0x61, 0x67
        /*0046*/ 	.byte	0x67, 0x65, 0x64, 0x2e, 0x68, 0x70, 0x70, 0x00
	.type		__unnamed_1,@object
	.size		__unnamed_1,(__unnamed_2 - __unnamed_1)
__unnamed_1:
        /*004e*/ 	.byte	0x61, 0x75, 0x74, 0x6f, 0x20, 0x63, 0x75, 0x74, 0x65, 0x3a, 0x3a, 0x61, 0x73, 0x5f, 0x70, 0x6f
        /* <DEDUP_REMOVED lines=28> */
        /*021e*/ 	.byte	0x00
	.type		__unnamed_2,@object
	.size		__unnamed_2,(.L_1 - __unnamed_2)
__unnamed_2:
        /* <DEDUP_REMOVED lines=29> */
        /*03ef*/ 	.byte	0x26, 0x5d, 0x00
.L_1:


//--------------------- .nv.shared._ZN7cutlass13device_kernelINS_4gemm6kernel13GemmUniversalIN4cute5tupleIJiiiiEEENS1_10collective13CollectiveMmaINS1_39MainloopSm90TmaGmmaRmemAWarpSpecializedILi14ENS5_IJNS4_1CILi1EEESB_SB_EEENS1_32KernelTmaWarpSpecializedPingpongEEENS5_IJNSA_ILi64EEESF_NSA_ILi128EEEEEENS_12float_e5m2_tENS5_IJSB_llEEESI_NS5_IJlSB_lEEENS4_8TiledMMAINS4_8MMA_AtomIJNS4_4SM904GMMA30MMA_64x64x32_F32E5M2E5M2_RS_TNILNSO_7ScaleInE1ELSQ_1EEEEEENS4_6LayoutISC_NS5_IJNSA_ILi0EEESU_SU_EEEEENS5_IJNS4_10UnderscoreESX_SX_EEEEENS4_13SM90_TMA_LOADENS4_14ComposedLayoutINS4_7SwizzleILi2ELi4ELi3EEENS4_18smem_ptr_flag_bitsILi8EEENST_INS5_IJSF_NSA_ILi8EEEEEENS5_IJSB_SF_EEEEEEENS4_9Copy_AtomIJNS4_39AutoVectorizingCopyWithAssumedAlignmentILi128EEESI_EEENS4_8identityES10_NS11_INS12_ILi3ELi4ELi3EEES15_NST_INS5_IJS16_SG_EEENS5_IJSG_SB_EEEEEEEvS1F_EENS_8epilogue10collective6detail29Sm90TmaWarpSpecializedAdapterINS1N_15DefaultEpilogueISI_SK_SK_NS1M_6thread17LinearCombinationISI_Li1EffLNS1R_9ScaleType4KindE0ELNS_15FloatRoundStyleE2ESI_EENS1_15EpilogueDefaultEEEEEvvEEEEvNT_6ParamsE --------------------------
	.section	.nv.shared._ZN7cutlass13device_kernelINS_4gemm6kernel13GemmUniversalIN4cute5tupleIJiiiiEEENS1_10collective13CollectiveMmaINS1_39MainloopSm90TmaGmmaRmemAWarpSpecializedILi14ENS5_IJNS4_1CILi1EEESB_SB_EEENS1_32KernelTmaWarpSpecializedPingpongEEENS5_IJNSA_ILi64EEESF_NSA_ILi128EEEEEENS_12float_e5m2_tENS5_IJSB_llEEESI_NS5_IJlSB_lEEENS4_8TiledMMAINS4_8MMA_AtomIJNS4_4SM904GMMA30MMA_64x64x32_F32E5M2E5M2_RS_TNILNSO_7ScaleInE1ELSQ_1EEEEEENS4_6LayoutISC_NS5_IJNSA_ILi0EEESU_SU_EEEEENS5_IJNS4_10UnderscoreESX_SX_EEEEENS4_13SM90_TMA_LOADENS4_14ComposedLayoutINS4_7SwizzleILi2ELi4ELi3EEENS4_18smem_ptr_flag_bitsILi8EEENST_INS5_IJSF_NSA_ILi8EEEEEENS5_IJSB_SF_EEEEEEENS4_9Copy_AtomIJNS4_39AutoVectorizingCopyWithAssumedAlignmentILi128EEESI_EEENS4_8identityES10_NS11_INS12_ILi3ELi4ELi3EEES15_NST_INS5_IJS16_SG_EEENS5_IJSG_SB_EEEEEEEvS1F_EENS_8epilogue10collective6detail29Sm90TmaWarpSpecializedAdapterINS1N_15DefaultEpilogueISI_SK_SK_NS1M_6thread17LinearCombinationISI_Li1EffLNS1R_9ScaleType4KindE0ELNS_15FloatRoundStyleE2ESI_EENS1_15EpilogueDefaultEEEEEvvEEEEvNT_6ParamsE,"aw",@nobits
	.sectionflags	@""
	.align	16
	.zero		1024


//--------------------- .nv.shared.reserved.0     --------------------------
	.section	.nv.shared.reserved.0,"aw",@nobits
	.weak		__nv_reservedSMEM_offset_0_alias
	.size		__nv_reservedSMEM_offset_0_alias, 0, 0
	.other		__nv_reservedSMEM_offset_0_alias,@"STO_CUDA_RESERVED_SHARED STV_DEFAULT"
__nv_reservedSMEM_offset_0_alias:
	.zero		0


//--------------------- .nv.global                --------------------------
	.section	.nv.global,"aw",@nobits
.nv.global:
	.type		_ZN40_INTERNAL_9ab91baa_4_k_cu_6bfc9e30_227954cute1_E,@object
	.size		_ZN40_INTERNAL_9ab91baa_4_k_cu_6bfc9e30_227954cute1_E,(_ZN40_INTERNAL_9ab91baa_4_k_cu_6bfc9e30_227954cuda3std3__45__cpo6cbeginE - _ZN40_INTERNAL_9ab91baa_4_k_cu_6bfc9e30_227954cute1_E)
_ZN40_INTERNAL_9ab91baa_4_k_cu_6bfc9e30_227954cute1_E:
	.zero		1
	.type		_ZN40_INTERNAL_9ab91baa_4_k_cu_6bfc9e30_227954cuda3std3__45__cpo6cbeginE,@object
	.size		_ZN40_INTERNAL_9ab91baa_4_k_cu_6bfc9e30_227954cuda3std3__45__cpo6cbeginE,(_ZN40_INTERNAL_9ab91baa_4_k_cu_6bfc9e30_227954cuda3std3__48in_placeE - _ZN40_INTERNAL_9ab91baa_4_k_cu_6bfc9e30_227954cuda3std3__45__cpo6cbeginE)
_ZN40_INTERNAL_9ab91baa_4_k_cu_6bfc9e30_227954cuda3std3__45__cpo6cbeginE:
	.zero		1
	.type		_ZN40_INTERNAL_9ab91baa_4_k_cu_6bfc9e30_227954cuda3std3__48in_placeE,@object
	.size		_ZN40_INTERNAL_9ab91baa_4_k_cu_6bfc9e30_227954cuda3std3__48in_placeE,(_ZN40_INTERNAL_9ab91baa_4_k_cu_6bfc9e30_227954cuda3std6ranges3__45__cpo9iter_moveE - _ZN40_INTERNAL_9ab91baa_4_k_cu_6bfc9e30_227954cuda3std3__48in_placeE)
_ZN40_INTERNAL_9ab91baa_4_k_cu_6bfc9e30_227954cuda3std3__48in_placeE:
	.zero		1
	.type		_ZN40_INTERNAL_9ab91baa_4_k_cu_6bfc9e30_227954cuda3std6ranges3__45__cpo9iter_moveE,@object
	.size		_ZN40_INTERNAL_9ab91baa_4_k_cu_6bfc9e30_227954cuda3std6ranges3__45__cpo9iter_moveE,(_ZN40_INTERNAL_9ab91baa_4_k_cu_6bfc9e30_227954cuda3std3__45__cpo5beginE - _ZN40_INTERNAL_9ab91baa_4_k_cu_6bfc9e30_227954cuda3std6ranges3__45__cpo9iter_moveE)
_ZN40_INTERNAL_9ab91baa_4_k_cu_6bfc9e30_227954cuda3std6ranges3__45__cpo9iter_moveE:
	.zero		1
	.type		_ZN40_INTERNAL_9ab91baa_4_k_cu_6bfc9e30_227954cuda3std3__45__cpo5beginE,@object
	.size		_ZN40_INTERNAL_9ab91baa_4_k_cu_6bfc9e30_227954cuda3std3__45__cpo5beginE,(_ZN40_INTERNAL_9ab91baa_4_k_cu_6bfc9e30_227954cuda3std3__442_GLOBAL__N__9ab91baa_4_k_cu_6bfc9e30_227956ignoreE - _ZN40_INTERNAL_9ab91baa_4_k_cu_6bfc9e30_227954cuda3std3__45__cpo5beginE)
_ZN40_INTERNAL_9ab91baa_4_k_cu_6bfc9e30_227954cuda3std3__45__cpo5beginE:
	.zero		1
	.type		_ZN40_INTERNAL_9ab91baa_4_k_cu_6bfc9e30_227954cuda3std3__442_GLOBAL__N__9ab91baa_4_k_cu_6bfc9e30_227956ignoreE,@object
	.size		_ZN40_INTERNAL_9ab91baa_4_k_cu_6bfc9e30_227954cuda3std3__442_GLOBAL__N__9ab91baa_4_k_cu_6bfc9e30_227956ignoreE,(_ZN40_INTERNAL_9ab91baa_4_k_cu_6bfc9e30_227954cute7productE - _ZN40_INTERNAL_9ab91baa_4_k_cu_6bfc9e30_227954cuda3std3__442_GLOBAL__N__9ab91baa_4_k_cu_6bfc9e30_227956ignoreE)
_ZN40_INTERNAL_9ab91baa_4_k_cu_6bfc9e30_227954cuda3std3__442_GLOBAL__N__9ab91baa_4_k_cu_6bfc9e30_227956ignoreE:
	.zero		1
	.type		_ZN40_INTERNAL_9ab91baa_4_k_cu_6bfc9e30_227954cute7productE,@object
	.size		_ZN40_INTERNAL_9ab91baa_4_k_cu_6bfc9e30_227954cute7productE,(_ZN40_INTERNAL_9ab91baa_4_k_cu_6bfc9e30_227954cuda3std3__45__cpo3endE - _ZN40_INTERNAL_9ab91baa_4_k_cu_6bfc9e30_227954cute7productE)
_ZN40_INTERNAL_9ab91baa_4_k_cu_6bfc9e30_227954cute7productE:
	.zero		1
	.type		_ZN40_INTERNAL_9ab91baa_4_k_cu_6bfc9e30_227954cuda3std3__45__cpo3endE,@object
	.size		_ZN40_INTERNAL_9ab91baa_4_k_cu_6bfc9e30_227954cuda3std3__45__cpo3endE,(_ZN40_INTERNAL_9ab91baa_4_k_cu_6bfc9e30_227954cuda3std3__419piecewise_constructE - _ZN40_INTERNAL_9ab91baa_4_k_cu_6bfc9e30_227954cuda3std3__45__cpo3endE)
_ZN40_INTERNAL_9ab91baa_4_k_cu_6bfc9e30_227954cuda3std3__45__cpo3endE:
	.zero		1
	.type		_ZN40_INTERNAL_9ab91baa_4_k_cu_6bfc9e30_227954cuda3std3__419piecewise_constructE,@object
	.size		_ZN40_INTERNAL_9ab91baa_4_k_cu_6bfc9e30_227954cuda3std3__419piecewise_constructE,(_ZN40_INTERNAL_9ab91baa_4_k_cu_6bfc9e30_227954cuda3std3__45__cpo4cendE - _ZN40_INTERNAL_9ab91baa_4_k_cu_6bfc9e30_227954cuda3std3__419piecewise_constructE)
_ZN40_INTERNAL_9ab91baa_4_k_cu_6bfc9e30_227954cuda3std3__419piecewise_constructE:
	.zero		1
	.type		_ZN40_INTERNAL_9ab91baa_4_k_cu_6bfc9e30_227954cuda3std3__45__cpo4cendE,@object
	.size		_ZN40_INTERNAL_9ab91baa_4_k_cu_6bfc9e30_227954cuda3std3__45__cpo4cendE,(_ZN40_INTERNAL_9ab91baa_4_k_cu_6bfc9e30_227954cuda3std6ranges3__45__cpo4swapE - _ZN40_INTERNAL_9ab91baa_4_k_cu_6bfc9e30_227954cuda3std3__45__cpo4cendE)
_ZN40_INTERNAL_9ab91baa_4_k_cu_6bfc9e30_227954cuda3std3__45__cpo4cendE:
	.zero		1
	.type		_ZN40_INTERNAL_9ab91baa_4_k_cu_6bfc9e30_227954cuda3std6ranges3__45__cpo4swapE,@object
	.size		_ZN40_INTERNAL_9ab91baa_4_k_cu_6bfc9e30_227954cuda3std6ranges3__45__cpo4swapE,(.L_9 - _ZN40_INTERNAL_9ab91baa_4_k_cu_6bfc9e30_227954cuda3std6ranges3__45__cpo4swapE)
_ZN40_INTERNAL_9ab91baa_4_k_cu_6bfc9e30_227954cuda3std6ranges3__45__cpo4swapE:
	.zero		1
.L_9:


//--------------------- .nv.constant0._ZN7cutlass13device_kernelINS_4gemm6kernel13GemmUniversalIN4cute5tupleIJiiiiEEENS1_10collective13CollectiveMmaINS1_39MainloopSm90TmaGmmaRmemAWarpSpecializedILi14ENS5_IJNS4_1CILi1EEESB_SB_EEENS1_32KernelTmaWarpSpecializedPingpongEEENS5_IJNSA_ILi64EEESF_NSA_ILi128EEEEEENS_12float_e5m2_tENS5_IJSB_llEEESI_NS5_IJlSB_lEEENS4_8TiledMMAINS4_8MMA_AtomIJNS4_4SM904GMMA30MMA_64x64x32_F32E5M2E5M2_RS_TNILNSO_7ScaleInE1ELSQ_1EEEEEENS4_6LayoutISC_NS5_IJNSA_ILi0EEESU_SU_EEEEENS5_IJNS4_10UnderscoreESX_SX_EEEEENS4_13SM90_TMA_LOADENS4_14ComposedLayoutINS4_7SwizzleILi2ELi4ELi3EEENS4_18smem_ptr_flag_bitsILi8EEENST_INS5_IJSF_NSA_ILi8EEEEEENS5_IJSB_SF_EEEEEEENS4_9Copy_AtomIJNS4_39AutoVectorizingCopyWithAssumedAlignmentILi128EEESI_EEENS4_8identityES10_NS11_INS12_ILi3ELi4ELi3EEES15_NST_INS5_IJS16_SG_EEENS5_IJSG_SB_EEEEEEEvS1F_EENS_8epilogue10collective6detail29Sm90TmaWarpSpecializedAdapterINS1N_15DefaultEpilogueISI_SK_SK_NS1M_6thread17LinearCombinationISI_Li1EffLNS1R_9ScaleType4KindE0ELNS_15FloatRoundStyleE2ESI_EENS1_15EpilogueDefaultEEEEEvvEEEEvNT_6ParamsE --------------------------
	.section	.nv.constant0._ZN7cutlass13device_kernelINS_4gemm6kernel13GemmUniversalIN4cute5tupleIJiiiiEEENS1_10collective13CollectiveMmaINS1_39MainloopSm90TmaGmmaRmemAWarpSpecializedILi14ENS5_IJNS4_1CILi1EEESB_SB_EEENS1_32KernelTmaWarpSpecializedPingpongEEENS5_IJNSA_ILi64EEESF_NSA_ILi128EEEEEENS_12float_e5m2_tENS5_IJSB_llEEESI_NS5_IJlSB_lEEENS4_8TiledMMAINS4_8MMA_AtomIJNS4_4SM904GMMA30MMA_64x64x32_F32E5M2E5M2_RS_TNILNSO_7ScaleInE1ELSQ_1EEEEEENS4_6LayoutISC_NS5_IJNSA_ILi0EEESU_SU_EEEEENS5_IJNS4_10UnderscoreESX_SX_EEEEENS4_13SM90_TMA_LOADENS4_14ComposedLayoutINS4_7SwizzleILi2ELi4ELi3EEENS4_18smem_ptr_flag_bitsILi8EEENST_INS5_IJSF_NSA_ILi8EEEEEENS5_IJSB_SF_EEEEEEENS4_9Copy_AtomIJNS4_39AutoVectorizingCopyWithAssumedAlignmentILi128EEESI_EEENS4_8identityES10_NS11_INS12_ILi3ELi4ELi3EEES15_NST_INS5_IJS16_SG_EEENS5_IJSG_SB_EEEEEEEvS1F_EENS_8epilogue10collective6detail29Sm90TmaWarpSpecializedAdapterINS1N_15DefaultEpilogueISI_SK_SK_NS1M_6thread17LinearCombinationISI_Li1EffLNS1R_9ScaleType4KindE0ELNS_15FloatRoundStyleE2ESI_EENS1_15EpilogueDefaultEEEEEvvEEEEvNT_6ParamsE,"a",@progbits
	.sectionflags	@""
	.align	4
.nv.constant0._ZN7cutlass13device_kernelINS_4gemm6kernel13GemmUniversalIN4cute5tupleIJiiiiEEENS1_10collective13CollectiveMmaINS1_39MainloopSm90TmaGmmaRmemAWarpSpecializedILi14ENS5_IJNS4_1CILi1EEESB_SB_EEENS1_32KernelTmaWarpSpecializedPingpongEEENS5_IJNSA_ILi64EEESF_NSA_ILi128EEEEEENS_12float_e5m2_tENS5_IJSB_llEEESI_NS5_IJlSB_lEEENS4_8TiledMMAINS4_8MMA_AtomIJNS4_4SM904GMMA30MMA_64x64x32_F32E5M2E5M2_RS_TNILNSO_7ScaleInE1ELSQ_1EEEEEENS4_6LayoutISC_NS5_IJNSA_ILi0EEESU_SU_EEEEENS5_IJNS4_10UnderscoreESX_SX_EEEEENS4_13SM90_TMA_LOADENS4_14ComposedLayoutINS4_7SwizzleILi2ELi4ELi3EEENS4_18smem_ptr_flag_bitsILi8EEENST_INS5_IJSF_NSA_ILi8EEEEEENS5_IJSB_SF_EEEEEEENS4_9Copy_AtomIJNS4_39AutoVectorizingCopyWithAssumedAlignmentILi128EEESI_EEENS4_8identityES10_NS11_INS12_ILi3ELi4ELi3EEES15_NST_INS5_IJS16_SG_EEENS5_IJSG_SB_EEEEEEEvS1F_EENS_8epilogue10collective6detail29Sm90TmaWarpSpecializedAdapterINS1N_15DefaultEpilogueISI_SK_SK_NS1M_6thread17LinearCombinationISI_Li1EffLNS1R_9ScaleType4KindE0ELNS_15FloatRoundStyleE2ESI_EENS1_15EpilogueDefaultEEEEEvvEEEEvNT_6ParamsE:
	.zero		1664


//--------------------- SYMBOLS --------------------------

	.type		.nv.reservedSmem.offset0,@object
	.size		.nv.reservedSmem.offset0,0x4
	.type		__assertfail,@function
